//
// Generated by NVIDIA NVVM Compiler
//
// Compiler Build ID: CL-36424714
// Cuda compilation tools, release 13.0, V13.0.88
// Based on NVVM 20.0.0
//

.version 9.0
.target sm_100
.address_size 64

	// .globl	_Z13gaussian_utilPhfiiiPfS0_Ps

.visible .entry _Z13gaussian_utilPhfiiiPfS0_Ps(
	.param .u64 .ptr .align 1 _Z13gaussian_utilPhfiiiPfS0_Ps_param_0,
	.param .f32 _Z13gaussian_utilPhfiiiPfS0_Ps_param_1,
	.param .u32 _Z13gaussian_utilPhfiiiPfS0_Ps_param_2,
	.param .u32 _Z13gaussian_utilPhfiiiPfS0_Ps_param_3,
	.param .u32 _Z13gaussian_utilPhfiiiPfS0_Ps_param_4,
	.param .u64 .ptr .align 1 _Z13gaussian_utilPhfiiiPfS0_Ps_param_5,
	.param .u64 .ptr .align 1 _Z13gaussian_utilPhfiiiPfS0_Ps_param_6,
	.param .u64 .ptr .align 1 _Z13gaussian_utilPhfiiiPfS0_Ps_param_7
)
{
	.reg .pred 	%p<126>;
	.reg .b16 	%rs<17>;
	.reg .b32 	%r<230>;
	.reg .b32 	%f<313>;
	.reg .b64 	%rd<83>;

	ld.param.u64 	%rd14, [_Z13gaussian_utilPhfiiiPfS0_Ps_param_0];
	ld.param.u32 	%r106, [_Z13gaussian_utilPhfiiiPfS0_Ps_param_2];
	ld.param.u32 	%r107, [_Z13gaussian_utilPhfiiiPfS0_Ps_param_3];
	ld.param.u32 	%r108, [_Z13gaussian_utilPhfiiiPfS0_Ps_param_4];
	ld.param.u64 	%rd15, [_Z13gaussian_utilPhfiiiPfS0_Ps_param_5];
	ld.param.u64 	%rd16, [_Z13gaussian_utilPhfiiiPfS0_Ps_param_6];
	ld.param.u64 	%rd17, [_Z13gaussian_utilPhfiiiPfS0_Ps_param_7];
	cvta.to.global.u64 	%rd1, %rd14;
	cvta.to.global.u64 	%rd2, %rd17;
	cvta.to.global.u64 	%rd3, %rd15;
	cvta.to.global.u64 	%rd4, %rd16;
	mov.u32 	%r109, %ctaid.x;
	mov.u32 	%r110, %ntid.x;
	mov.u32 	%r111, %tid.x;
	mad.lo.s32 	%r210, %r109, %r110, %r111;
	mov.u32 	%r112, %ctaid.y;
	mov.u32 	%r113, %ntid.y;
	mov.u32 	%r114, %tid.y;
	mad.lo.s32 	%r2, %r112, %r113, %r114;
	mov.u32 	%r115, %nctaid.x;
	mul.lo.s32 	%r3, %r110, %r115;
	mov.u32 	%r116, %nctaid.y;
	mul.lo.s32 	%r4, %r113, %r116;
	shr.u32 	%r117, %r106, 31;
	add.s32 	%r118, %r106, %r117;
	shr.s32 	%r5, %r118, 1;
	setp.ge.s32 	%p1, %r2, %r107;
	@%p1 bra 	$L__BB0_52;
	setp.gt.s32 	%p2, %r106, -2;
	neg.s32 	%r6, %r5;
	@%p2 bra 	$L__BB0_7;
	mov.f32 	%f186, 0f00000000;
	div.rn.f32 	%f1, %f186, 0f00000000;
	mov.u32 	%r202, %r2;
$L__BB0_3:
	setp.lt.s32 	%p58, %r210, %r108;
	@%p58 bra 	$L__BB0_5;
$L__BB0_4:
	add.s32 	%r202, %r202, %r4;
	setp.lt.s32 	%p60, %r202, %r107;
	@%p60 bra 	$L__BB0_3;
	bra.uni 	$L__BB0_52;
$L__BB0_5:
	mul.lo.s32 	%r9, %r202, %r108;
	mov.u32 	%r203, %r210;
$L__BB0_6:
	add.s32 	%r142, %r203, %r9;
	mul.wide.s32 	%rd30, %r142, 4;
	add.s64 	%rd31, %rd4, %rd30;
	st.global.f32 	[%rd31], %f1;
	add.s32 	%r203, %r203, %r3;
	setp.lt.s32 	%p59, %r203, %r108;
	@%p59 bra 	$L__BB0_6;
	bra.uni 	$L__BB0_4;
$L__BB0_7:
	abs.s32 	%r119, %r5;
	add.s32 	%r12, %r5, %r119;
	add.s32 	%r120, %r12, 1;
	and.b32  	%r13, %r120, 7;
	add.s32 	%r14, %r13, -1;
	and.b32  	%r15, %r120, 3;
	and.b32  	%r16, %r120, -8;
	and.b32  	%r17, %r12, 1;
	mov.u32 	%r204, %r2;
$L__BB0_8:
	setp.ge.s32 	%p3, %r210, %r108;
	@%p3 bra 	$L__BB0_51;
	mul.lo.s32 	%r19, %r204, %r108;
	mov.u32 	%r205, %r210;
$L__BB0_10:
	setp.lt.u32 	%p4, %r12, 7;
	mov.f32 	%f228, 0f00000000;
	mov.u32 	%r207, %r6;
	mov.f32 	%f227, %f228;
	@%p4 bra 	$L__BB0_29;
	mov.f32 	%f228, 0f00000000;
	mov.u32 	%r207, %r6;
$L__BB0_12:
	.pragma "nounroll";
	add.s32 	%r22, %r207, %r205;
	setp.lt.s32 	%p5, %r22, 0;
	setp.ge.s32 	%p6, %r22, %r108;
	add.s32 	%r121, %r207, %r5;
	mul.wide.s32 	%rd18, %r121, 4;
	add.s64 	%rd5, %rd3, %rd18;
	add.s32 	%r122, %r22, %r19;
	cvt.s64.s32 	%rd19, %r122;
	add.s64 	%rd6, %rd1, %rd19;
	or.pred  	%p7, %p5, %p6;
	@%p7 bra 	$L__BB0_14;
	ld.global.u8 	%rs2, [%rd6];
	cvt.rn.f32.u16 	%f153, %rs2;
	ld.global.f32 	%f154, [%rd5];
	fma.rn.f32 	%f227, %f154, %f153, %f227;
	add.f32 	%f228, %f228, %f154;
$L__BB0_14:
	add.s32 	%r123, %r22, 1;
	setp.lt.s32 	%p8, %r123, 0;
	setp.ge.s32 	%p9, %r123, %r108;
	or.pred  	%p10, %p8, %p9;
	@%p10 bra 	$L__BB0_16;
	ld.global.u8 	%rs3, [%rd6+1];
	cvt.rn.f32.u16 	%f155, %rs3;
	ld.global.f32 	%f156, [%rd5+4];
	fma.rn.f32 	%f227, %f156, %f155, %f227;
	add.f32 	%f228, %f228, %f156;
$L__BB0_16:
	add.s32 	%r124, %r22, 2;
	setp.lt.s32 	%p11, %r124, 0;
	setp.ge.s32 	%p12, %r124, %r108;
	or.pred  	%p13, %p11, %p12;
	@%p13 bra 	$L__BB0_18;
	ld.global.u8 	%rs4, [%rd6+2];
	cvt.rn.f32.u16 	%f157, %rs4;
	ld.global.f32 	%f158, [%rd5+8];
	fma.rn.f32 	%f227, %f158, %f157, %f227;
	add.f32 	%f228, %f228, %f158;
$L__BB0_18:
	add.s32 	%r125, %r22, 3;
	setp.lt.s32 	%p14, %r125, 0;
	setp.ge.s32 	%p15, %r125, %r108;
	or.pred  	%p16, %p14, %p15;
	@%p16 bra 	$L__BB0_20;
	ld.global.u8 	%rs5, [%rd6+3];
	cvt.rn.f32.u16 	%f159, %rs5;
	ld.global.f32 	%f160, [%rd5+12];
	fma.rn.f32 	%f227, %f160, %f159, %f227;
	add.f32 	%f228, %f228, %f160;
$L__BB0_20:
	add.s32 	%r126, %r22, 4;
	setp.lt.s32 	%p17, %r126, 0;
	setp.ge.s32 	%p18, %r126, %r108;
	or.pred  	%p19, %p17, %p18;
	@%p19 bra 	$L__BB0_22;
	ld.global.u8 	%rs6, [%rd6+4];
	cvt.rn.f32.u16 	%f161, %rs6;
	ld.global.f32 	%f162, [%rd5+16];
	fma.rn.f32 	%f227, %f162, %f161, %f227;
	add.f32 	%f228, %f228, %f162;
$L__BB0_22:
	add.s32 	%r127, %r22, 5;
	setp.lt.s32 	%p20, %r127, 0;
	setp.ge.s32 	%p21, %r127, %r108;
	or.pred  	%p22, %p20, %p21;
	@%p22 bra 	$L__BB0_24;
	ld.global.u8 	%rs7, [%rd6+5];
	cvt.rn.f32.u16 	%f163, %rs7;
	ld.global.f32 	%f164, [%rd5+20];
	fma.rn.f32 	%f227, %f164, %f163, %f227;
	add.f32 	%f228, %f228, %f164;
$L__BB0_24:
	add.s32 	%r128, %r22, 6;
	setp.lt.s32 	%p23, %r128, 0;
	setp.ge.s32 	%p24, %r128, %r108;
	or.pred  	%p25, %p23, %p24;
	@%p25 bra 	$L__BB0_26;
	ld.global.u8 	%rs8, [%rd6+6];
	cvt.rn.f32.u16 	%f165, %rs8;
	ld.global.f32 	%f166, [%rd5+24];
	fma.rn.f32 	%f227, %f166, %f165, %f227;
	add.f32 	%f228, %f228, %f166;
$L__BB0_26:
	add.s32 	%r129, %r22, 7;
	setp.lt.s32 	%p26, %r129, 0;
	setp.ge.s32 	%p27, %r129, %r108;
	or.pred  	%p28, %p26, %p27;
	@%p28 bra 	$L__BB0_28;
	ld.global.u8 	%rs9, [%rd6+7];
	cvt.rn.f32.u16 	%f167, %rs9;
	ld.global.f32 	%f168, [%rd5+28];
	fma.rn.f32 	%f227, %f168, %f167, %f227;
	add.f32 	%f228, %f228, %f168;
$L__BB0_28:
	add.s32 	%r207, %r207, 8;
	add.s32 	%r130, %r207, %r5;
	setp.ne.s32 	%p29, %r130, %r16;
	@%p29 bra 	$L__BB0_12;
$L__BB0_29:
	setp.eq.s32 	%p30, %r13, 0;
	@%p30 bra 	$L__BB0_50;
	setp.lt.u32 	%p31, %r14, 3;
	@%p31 bra 	$L__BB0_40;
	add.s32 	%r25, %r207, %r205;
	setp.lt.s32 	%p32, %r25, 0;
	setp.ge.s32 	%p33, %r25, %r108;
	add.s32 	%r131, %r207, %r5;
	mul.wide.s32 	%rd20, %r131, 4;
	add.s64 	%rd7, %rd3, %rd20;
	add.s32 	%r132, %r25, %r19;
	cvt.s64.s32 	%rd21, %r132;
	add.s64 	%rd8, %rd1, %rd21;
	or.pred  	%p34, %p32, %p33;
	@%p34 bra 	$L__BB0_33;
	ld.global.u8 	%rs10, [%rd8];
	cvt.rn.f32.u16 	%f170, %rs10;
	ld.global.f32 	%f171, [%rd7];
	fma.rn.f32 	%f227, %f171, %f170, %f227;
	add.f32 	%f228, %f228, %f171;
$L__BB0_33:
	add.s32 	%r133, %r25, 1;
	setp.lt.s32 	%p35, %r133, 0;
	setp.ge.s32 	%p36, %r133, %r108;
	or.pred  	%p37, %p35, %p36;
	@%p37 bra 	$L__BB0_35;
	ld.global.u8 	%rs11, [%rd8+1];
	cvt.rn.f32.u16 	%f172, %rs11;
	ld.global.f32 	%f173, [%rd7+4];
	fma.rn.f32 	%f227, %f173, %f172, %f227;
	add.f32 	%f228, %f228, %f173;
$L__BB0_35:
	add.s32 	%r134, %r25, 2;
	setp.lt.s32 	%p38, %r134, 0;
	setp.ge.s32 	%p39, %r134, %r108;
	or.pred  	%p40, %p38, %p39;
	@%p40 bra 	$L__BB0_37;
	ld.global.u8 	%rs12, [%rd8+2];
	cvt.rn.f32.u16 	%f174, %rs12;
	ld.global.f32 	%f175, [%rd7+8];
	fma.rn.f32 	%f227, %f175, %f174, %f227;
	add.f32 	%f228, %f228, %f175;
$L__BB0_37:
	add.s32 	%r135, %r25, 3;
	setp.lt.s32 	%p41, %r135, 0;
	setp.ge.s32 	%p42, %r135, %r108;
	or.pred  	%p43, %p41, %p42;
	@%p43 bra 	$L__BB0_39;
	ld.global.u8 	%rs13, [%rd8+3];
	cvt.rn.f32.u16 	%f176, %rs13;
	ld.global.f32 	%f177, [%rd7+12];
	fma.rn.f32 	%f227, %f177, %f176, %f227;
	add.f32 	%f228, %f228, %f177;
$L__BB0_39:
	add.s32 	%r207, %r207, 4;
$L__BB0_40:
	setp.eq.s32 	%p44, %r15, 0;
	@%p44 bra 	$L__BB0_50;
	setp.eq.s32 	%p45, %r15, 1;
	@%p45 bra 	$L__BB0_47;
	add.s32 	%r28, %r207, %r205;
	setp.lt.s32 	%p46, %r28, 0;
	setp.ge.s32 	%p47, %r28, %r108;
	add.s32 	%r136, %r207, %r5;
	mul.wide.s32 	%rd22, %r136, 4;
	add.s64 	%rd9, %rd3, %rd22;
	add.s32 	%r137, %r28, %r19;
	cvt.s64.s32 	%rd23, %r137;
	add.s64 	%rd10, %rd1, %rd23;
	or.pred  	%p48, %p46, %p47;
	@%p48 bra 	$L__BB0_44;
	ld.global.u8 	%rs14, [%rd10];
	cvt.rn.f32.u16 	%f179, %rs14;
	ld.global.f32 	%f180, [%rd9];
	fma.rn.f32 	%f227, %f180, %f179, %f227;
	add.f32 	%f228, %f228, %f180;
$L__BB0_44:
	add.s32 	%r138, %r28, 1;
	setp.lt.s32 	%p49, %r138, 0;
	setp.ge.s32 	%p50, %r138, %r108;
	or.pred  	%p51, %p49, %p50;
	@%p51 bra 	$L__BB0_46;
	ld.global.u8 	%rs15, [%rd10+1];
	cvt.rn.f32.u16 	%f181, %rs15;
	ld.global.f32 	%f182, [%rd9+4];
	fma.rn.f32 	%f227, %f182, %f181, %f227;
	add.f32 	%f228, %f228, %f182;
$L__BB0_46:
	add.s32 	%r207, %r207, 2;
$L__BB0_47:
	setp.ne.s32 	%p52, %r17, 0;
	@%p52 bra 	$L__BB0_50;
	add.s32 	%r31, %r207, %r205;
	setp.lt.s32 	%p53, %r31, 0;
	setp.ge.s32 	%p54, %r31, %r108;
	or.pred  	%p55, %p53, %p54;
	@%p55 bra 	$L__BB0_50;
	add.s32 	%r139, %r31, %r19;
	cvt.s64.s32 	%rd24, %r139;
	add.s64 	%rd25, %rd1, %rd24;
	ld.global.u8 	%rs16, [%rd25];
	cvt.rn.f32.u16 	%f183, %rs16;
	add.s32 	%r140, %r207, %r5;
	mul.wide.s32 	%rd26, %r140, 4;
	add.s64 	%rd27, %rd3, %rd26;
	ld.global.f32 	%f184, [%rd27];
	fma.rn.f32 	%f227, %f184, %f183, %f227;
	add.f32 	%f228, %f228, %f184;
$L__BB0_50:
	div.rn.f32 	%f185, %f227, %f228;
	add.s32 	%r141, %r205, %r19;
	mul.wide.s32 	%rd28, %r141, 4;
	add.s64 	%rd29, %rd4, %rd28;
	st.global.f32 	[%rd29], %f185;
	add.s32 	%r205, %r205, %r3;
	setp.lt.s32 	%p56, %r205, %r108;
	@%p56 bra 	$L__BB0_10;
$L__BB0_51:
	add.s32 	%r204, %r204, %r4;
	setp.lt.s32 	%p57, %r204, %r107;
	@%p57 bra 	$L__BB0_8;
$L__BB0_52:
	bar.sync 	0;
	setp.ge.s32 	%p61, %r210, %r108;
	@%p61 bra 	$L__BB0_109;
	setp.gt.s32 	%p62, %r106, -2;
	neg.s32 	%r34, %r5;
	@%p62 bra 	$L__BB0_63;
	add.s32 	%r35, %r2, %r4;
	max.s32 	%r186, %r107, %r35;
	setp.lt.s32 	%p118, %r35, %r107;
	selp.u32 	%r187, 1, 0, %p118;
	add.s32 	%r188, %r35, %r187;
	sub.s32 	%r189, %r186, %r188;
	div.u32 	%r190, %r189, %r4;
	add.s32 	%r36, %r190, %r187;
	mov.f32 	%f223, 0f00000000;
	div.rn.f32 	%f224, %f223, 0f00000000;
	cvt.rzi.s32.f32 	%r191, %f224;
	cvt.u16.u32 	%rs1, %r191;
	and.b32  	%r37, %r36, 3;
	mul.lo.s32 	%r38, %r2, %r108;
	mul.lo.s32 	%r39, %r35, %r108;
	add.s32 	%r40, %r35, %r4;
	mul.lo.s32 	%r41, %r40, %r108;
	add.s32 	%r42, %r40, %r4;
$L__BB0_55:
	setp.lt.s32 	%p119, %r2, %r107;
	@%p119 bra 	$L__BB0_57;
$L__BB0_56:
	add.s32 	%r210, %r210, %r3;
	setp.lt.s32 	%p125, %r210, %r108;
	@%p125 bra 	$L__BB0_55;
	bra.uni 	$L__BB0_109;
$L__BB0_57:
	setp.eq.s32 	%p120, %r37, 3;
	mov.u32 	%r211, %r2;
	@%p120 bra 	$L__BB0_61;
	setp.eq.s32 	%p121, %r37, 0;
	add.s32 	%r192, %r38, %r210;
	mul.wide.s32 	%rd69, %r192, 2;
	add.s64 	%rd70, %rd2, %rd69;
	st.global.u16 	[%rd70], %rs1;
	mov.u32 	%r211, %r35;
	@%p121 bra 	$L__BB0_61;
	setp.eq.s32 	%p122, %r37, 1;
	add.s32 	%r193, %r39, %r210;
	mul.wide.s32 	%rd71, %r193, 2;
	add.s64 	%rd72, %rd2, %rd71;
	st.global.u16 	[%rd72], %rs1;
	mov.u32 	%r211, %r40;
	@%p122 bra 	$L__BB0_61;
	add.s32 	%r194, %r41, %r210;
	mul.wide.s32 	%rd73, %r194, 2;
	add.s64 	%rd74, %rd2, %rd73;
	st.global.u16 	[%rd74], %rs1;
	mov.u32 	%r211, %r42;
$L__BB0_61:
	setp.lt.u32 	%p123, %r36, 3;
	@%p123 bra 	$L__BB0_56;
$L__BB0_62:
	mad.lo.s32 	%r195, %r211, %r108, %r210;
	mul.wide.s32 	%rd75, %r195, 2;
	add.s64 	%rd76, %rd2, %rd75;
	st.global.u16 	[%rd76], %rs1;
	add.s32 	%r196, %r211, %r4;
	mad.lo.s32 	%r197, %r196, %r108, %r210;
	mul.wide.s32 	%rd77, %r197, 2;
	add.s64 	%rd78, %rd2, %rd77;
	st.global.u16 	[%rd78], %rs1;
	add.s32 	%r198, %r196, %r4;
	mad.lo.s32 	%r199, %r198, %r108, %r210;
	mul.wide.s32 	%rd79, %r199, 2;
	add.s64 	%rd80, %rd2, %rd79;
	st.global.u16 	[%rd80], %rs1;
	add.s32 	%r200, %r198, %r4;
	mad.lo.s32 	%r201, %r200, %r108, %r210;
	mul.wide.s32 	%rd81, %r201, 2;
	add.s64 	%rd82, %rd2, %rd81;
	st.global.u16 	[%rd82], %rs1;
	add.s32 	%r211, %r200, %r4;
	setp.lt.s32 	%p124, %r211, %r107;
	@%p124 bra 	$L__BB0_62;
	bra.uni 	$L__BB0_56;
$L__BB0_63:
	abs.s32 	%r143, %r5;
	add.s32 	%r48, %r5, %r143;
	add.s32 	%r144, %r48, 1;
	and.b32  	%r49, %r144, 7;
	add.s32 	%r50, %r49, -1;
	and.b32  	%r51, %r144, 3;
	and.b32  	%r52, %r48, 1;
	sub.s32 	%r53, 3, %r5;
	max.s32 	%r145, %r5, %r34;
	add.s32 	%r146, %r5, %r145;
	add.s32 	%r147, %r146, 1;
	and.b32  	%r148, %r147, -8;
	neg.s32 	%r54, %r148;
	shl.b32 	%r55, %r108, 3;
	sub.s32 	%r56, 5, %r5;
	sub.s32 	%r57, 4, %r5;
	sub.s32 	%r58, 2, %r5;
	sub.s32 	%r59, 1, %r5;
$L__BB0_64:
	setp.ge.s32 	%p63, %r2, %r107;
	@%p63 bra 	$L__BB0_108;
	mov.u32 	%r214, %r2;
$L__BB0_66:
	setp.lt.u32 	%p64, %r48, 7;
	mad.lo.s32 	%r62, %r214, %r108, %r210;
	mov.f32 	%f312, 0f00000000;
	mov.u32 	%r228, %r34;
	mov.f32 	%f311, %f312;
	@%p64 bra 	$L__BB0_86;
	sub.s32 	%r150, %r214, %r5;
	add.s32 	%r151, %r150, 7;
	mad.lo.s32 	%r224, %r108, %r151, %r210;
	add.s32 	%r152, %r150, 6;
	mad.lo.s32 	%r223, %r108, %r152, %r210;
	add.s32 	%r153, %r56, %r214;
	mad.lo.s32 	%r222, %r108, %r153, %r210;
	add.s32 	%r154, %r57, %r214;
	mad.lo.s32 	%r221, %r108, %r154, %r210;
	add.s32 	%r155, %r53, %r214;
	mad.lo.s32 	%r220, %r108, %r155, %r210;
	add.s32 	%r156, %r58, %r214;
	mad.lo.s32 	%r219, %r108, %r156, %r210;
	add.s32 	%r157, %r59, %r214;
	mad.lo.s32 	%r218, %r108, %r157, %r210;
	add.s32 	%r215, %r34, %r214;
	mad.lo.s32 	%r216, %r108, %r215, %r210;
	mov.f32 	%f312, 0f00000000;
	mov.b32 	%r217, 3;
	mov.u32 	%r225, %r54;
	mov.u32 	%r226, %r53;
$L__BB0_68:
	.pragma "nounroll";
	setp.lt.s32 	%p65, %r215, 0;
	setp.ge.s32 	%p66, %r215, %r107;
	add.s32 	%r158, %r217, -3;
	mul.wide.s32 	%rd32, %r158, 4;
	add.s64 	%rd11, %rd3, %rd32;
	or.pred  	%p67, %p65, %p66;
	@%p67 bra 	$L__BB0_70;
	mul.wide.s32 	%rd33, %r216, 4;
	add.s64 	%rd34, %rd4, %rd33;
	ld.global.f32 	%f190, [%rd34];
	ld.global.f32 	%f191, [%rd11];
	fma.rn.f32 	%f311, %f190, %f191, %f311;
	add.f32 	%f312, %f312, %f191;
$L__BB0_70:
	add.s32 	%r159, %r215, 1;
	setp.lt.s32 	%p68, %r159, 0;
	setp.ge.s32 	%p69, %r159, %r107;
	or.pred  	%p70, %p68, %p69;
	@%p70 bra 	$L__BB0_72;
	mul.wide.s32 	%rd35, %r218, 4;
	add.s64 	%rd36, %rd4, %rd35;
	ld.global.f32 	%f192, [%rd36];
	ld.global.f32 	%f193, [%rd11+4];
	fma.rn.f32 	%f311, %f192, %f193, %f311;
	add.f32 	%f312, %f312, %f193;
$L__BB0_72:
	add.s32 	%r160, %r215, 2;
	setp.lt.s32 	%p71, %r160, 0;
	setp.ge.s32 	%p72, %r160, %r107;
	or.pred  	%p73, %p71, %p72;
	@%p73 bra 	$L__BB0_74;
	mul.wide.s32 	%rd37, %r219, 4;
	add.s64 	%rd38, %rd4, %rd37;
	ld.global.f32 	%f194, [%rd38];
	ld.global.f32 	%f195, [%rd11+8];
	fma.rn.f32 	%f311, %f194, %f195, %f311;
	add.f32 	%f312, %f312, %f195;
$L__BB0_74:
	add.s32 	%r161, %r215, 3;
	setp.lt.s32 	%p74, %r161, 0;
	setp.ge.s32 	%p75, %r161, %r107;
	or.pred  	%p76, %p74, %p75;
	@%p76 bra 	$L__BB0_76;
	mul.wide.s32 	%rd39, %r220, 4;
	add.s64 	%rd40, %rd4, %rd39;
	ld.global.f32 	%f196, [%rd40];
	ld.global.f32 	%f197, [%rd11+12];
	fma.rn.f32 	%f311, %f196, %f197, %f311;
	add.f32 	%f312, %f312, %f197;
$L__BB0_76:
	add.s32 	%r162, %r215, 4;
	setp.lt.s32 	%p77, %r162, 0;
	setp.ge.s32 	%p78, %r162, %r107;
	or.pred  	%p79, %p77, %p78;
	@%p79 bra 	$L__BB0_78;
	mul.wide.s32 	%rd41, %r221, 4;
	add.s64 	%rd42, %rd4, %rd41;
	ld.global.f32 	%f198, [%rd42];
	ld.global.f32 	%f199, [%rd11+16];
	fma.rn.f32 	%f311, %f198, %f199, %f311;
	add.f32 	%f312, %f312, %f199;
$L__BB0_78:
	add.s32 	%r163, %r215, 5;
	setp.lt.s32 	%p80, %r163, 0;
	setp.ge.s32 	%p81, %r163, %r107;
	or.pred  	%p82, %p80, %p81;
	@%p82 bra 	$L__BB0_80;
	mul.wide.s32 	%rd43, %r222, 4;
	add.s64 	%rd44, %rd4, %rd43;
	ld.global.f32 	%f200, [%rd44];
	ld.global.f32 	%f201, [%rd11+20];
	fma.rn.f32 	%f311, %f200, %f201, %f311;
	add.f32 	%f312, %f312, %f201;
$L__BB0_80:
	add.s32 	%r164, %r215, 6;
	setp.lt.s32 	%p83, %r164, 0;
	setp.ge.s32 	%p84, %r164, %r107;
	or.pred  	%p85, %p83, %p84;
	@%p85 bra 	$L__BB0_82;
	mul.wide.s32 	%rd45, %r223, 4;
	add.s64 	%rd46, %rd4, %rd45;
	ld.global.f32 	%f202, [%rd46];
	ld.global.f32 	%f203, [%rd11+24];
	fma.rn.f32 	%f311, %f202, %f203, %f311;
	add.f32 	%f312, %f312, %f203;
$L__BB0_82:
	add.s32 	%r165, %r215, 7;
	setp.lt.s32 	%p86, %r165, 0;
	setp.ge.s32 	%p87, %r165, %r107;
	or.pred  	%p88, %p86, %p87;
	@%p88 bra 	$L__BB0_84;
	mul.wide.s32 	%rd47, %r224, 4;
	add.s64 	%rd48, %rd4, %rd47;
	ld.global.f32 	%f204, [%rd48];
	ld.global.f32 	%f205, [%rd11+28];
	fma.rn.f32 	%f311, %f204, %f205, %f311;
	add.f32 	%f312, %f312, %f205;
$L__BB0_84:
	add.s32 	%r226, %r226, 8;
	add.s32 	%r225, %r225, 8;
	add.s32 	%r224, %r224, %r55;
	add.s32 	%r223, %r223, %r55;
	add.s32 	%r222, %r222, %r55;
	add.s32 	%r221, %r221, %r55;
	add.s32 	%r220, %r220, %r55;
	add.s32 	%r219, %r219, %r55;
	add.s32 	%r218, %r218, %r55;
	add.s32 	%r217, %r217, 8;
	add.s32 	%r216, %r216, %r55;
	add.s32 	%r215, %r215, 8;
	setp.ne.s32 	%p89, %r225, 0;
	@%p89 bra 	$L__BB0_68;
	add.s32 	%r228, %r226, -3;
$L__BB0_86:
	setp.eq.s32 	%p90, %r49, 0;
	@%p90 bra 	$L__BB0_107;
	setp.lt.u32 	%p91, %r50, 3;
	@%p91 bra 	$L__BB0_97;
	add.s32 	%r98, %r228, %r214;
	setp.lt.s32 	%p92, %r98, 0;
	setp.ge.s32 	%p93, %r98, %r107;
	add.s32 	%r166, %r228, %r5;
	mul.wide.s32 	%rd49, %r166, 4;
	add.s64 	%rd12, %rd3, %rd49;
	or.pred  	%p94, %p92, %p93;
	@%p94 bra 	$L__BB0_90;
	mad.lo.s32 	%r167, %r228, %r108, %r62;
	mul.wide.s32 	%rd50, %r167, 4;
	add.s64 	%rd51, %rd4, %rd50;
	ld.global.f32 	%f207, [%rd51];
	ld.global.f32 	%f208, [%rd12];
	fma.rn.f32 	%f311, %f207, %f208, %f311;
	add.f32 	%f312, %f312, %f208;
$L__BB0_90:
	add.s32 	%r168, %r98, 1;
	setp.lt.s32 	%p95, %r168, 0;
	setp.ge.s32 	%p96, %r168, %r107;
	or.pred  	%p97, %p95, %p96;
	@%p97 bra 	$L__BB0_92;
	mad.lo.s32 	%r169, %r108, %r228, %r108;
	add.s32 	%r170, %r169, %r62;
	mul.wide.s32 	%rd52, %r170, 4;
	add.s64 	%rd53, %rd4, %rd52;
	ld.global.f32 	%f209, [%rd53];
	ld.global.f32 	%f210, [%rd12+4];
	fma.rn.f32 	%f311, %f209, %f210, %f311;
	add.f32 	%f312, %f312, %f210;
$L__BB0_92:
	add.s32 	%r171, %r98, 2;
	setp.lt.s32 	%p98, %r171, 0;
	setp.ge.s32 	%p99, %r171, %r107;
	or.pred  	%p100, %p98, %p99;
	@%p100 bra 	$L__BB0_94;
	add.s32 	%r172, %r228, 2;
	mad.lo.s32 	%r173, %r172, %r108, %r62;
	mul.wide.s32 	%rd54, %r173, 4;
	add.s64 	%rd55, %rd4, %rd54;
	ld.global.f32 	%f211, [%rd55];
	ld.global.f32 	%f212, [%rd12+8];
	fma.rn.f32 	%f311, %f211, %f212, %f311;
	add.f32 	%f312, %f312, %f212;
$L__BB0_94:
	add.s32 	%r174, %r98, 3;
	setp.lt.s32 	%p101, %r174, 0;
	setp.ge.s32 	%p102, %r174, %r107;
	or.pred  	%p103, %p101, %p102;
	@%p103 bra 	$L__BB0_96;
	add.s32 	%r175, %r228, 3;
	mad.lo.s32 	%r176, %r175, %r108, %r62;
	mul.wide.s32 	%rd56, %r176, 4;
	add.s64 	%rd57, %rd4, %rd56;
	ld.global.f32 	%f213, [%rd57];
	ld.global.f32 	%f214, [%rd12+12];
	fma.rn.f32 	%f311, %f213, %f214, %f311;
	add.f32 	%f312, %f312, %f214;
$L__BB0_96:
	add.s32 	%r228, %r228, 4;
$L__BB0_97:
	setp.eq.s32 	%p104, %r51, 0;
	@%p104 bra 	$L__BB0_107;
	setp.eq.s32 	%p105, %r51, 1;
	@%p105 bra 	$L__BB0_104;
	add.s32 	%r101, %r228, %r214;
	setp.lt.s32 	%p106, %r101, 0;
	setp.ge.s32 	%p107, %r101, %r107;
	add.s32 	%r177, %r228, %r5;
	mul.wide.s32 	%rd58, %r177, 4;
	add.s64 	%rd13, %rd3, %rd58;
	or.pred  	%p108, %p106, %p107;
	@%p108 bra 	$L__BB0_101;
	mad.lo.s32 	%r178, %r228, %r108, %r62;
	mul.wide.s32 	%rd59, %r178, 4;
	add.s64 	%rd60, %rd4, %rd59;
	ld.global.f32 	%f216, [%rd60];
	ld.global.f32 	%f217, [%rd13];
	fma.rn.f32 	%f311, %f216, %f217, %f311;
	add.f32 	%f312, %f312, %f217;
$L__BB0_101:
	add.s32 	%r179, %r101, 1;
	setp.lt.s32 	%p109, %r179, 0;
	setp.ge.s32 	%p110, %r179, %r107;
	or.pred  	%p111, %p109, %p110;
	@%p111 bra 	$L__BB0_103;
	mad.lo.s32 	%r180, %r108, %r228, %r108;
	add.s32 	%r181, %r180, %r62;
	mul.wide.s32 	%rd61, %r181, 4;
	add.s64 	%rd62, %rd4, %rd61;
	ld.global.f32 	%f218, [%rd62];
	ld.global.f32 	%f219, [%rd13+4];
	fma.rn.f32 	%f311, %f218, %f219, %f311;
	add.f32 	%f312, %f312, %f219;
$L__BB0_103:
	add.s32 	%r228, %r228, 2;
$L__BB0_104:
	setp.ne.s32 	%p112, %r52, 0;
	@%p112 bra 	$L__BB0_107;
	add.s32 	%r182, %r228, %r214;
	setp.lt.s32 	%p113, %r182, 0;
	setp.ge.s32 	%p114, %r182, %r107;
	or.pred  	%p115, %p113, %p114;
	@%p115 bra 	$L__BB0_107;
	mad.lo.s32 	%r183, %r228, %r108, %r62;
	mul.wide.s32 	%rd63, %r183, 4;
	add.s64 	%rd64, %rd4, %rd63;
	ld.global.f32 	%f220, [%rd64];
	add.s32 	%r184, %r228, %r5;
	mul.wide.s32 	%rd65, %r184, 4;
	add.s64 	%rd66, %rd3, %rd65;
	ld.global.f32 	%f221, [%rd66];
	fma.rn.f32 	%f311, %f220, %f221, %f311;
	add.f32 	%f312, %f312, %f221;
$L__BB0_107:
	div.rn.f32 	%f222, %f311, %f312;
	cvt.rzi.s32.f32 	%r185, %f222;
	mul.wide.s32 	%rd67, %r62, 2;
	add.s64 	%rd68, %rd2, %rd67;
	st.global.u16 	[%rd68], %r185;
	add.s32 	%r214, %r214, %r4;
	setp.lt.s32 	%p116, %r214, %r107;
	@%p116 bra 	$L__BB0_66;
$L__BB0_108:
	add.s32 	%r210, %r210, %r3;
	setp.lt.s32 	%p117, %r210, %r108;
	@%p117 bra 	$L__BB0_64;
$L__BB0_109:
	ret;

}
	// .globl	_Z10xy_utilityPsiiS_S_
.visible .entry _Z10xy_utilityPsiiS_S_(
	.param .u64 .ptr .align 1 _Z10xy_utilityPsiiS_S__param_0,
	.param .u32 _Z10xy_utilityPsiiS_S__param_1,
	.param .u32 _Z10xy_utilityPsiiS_S__param_2,
	.param .u64 .ptr .align 1 _Z10xy_utilityPsiiS_S__param_3,
	.param .u64 .ptr .align 1 _Z10xy_utilityPsiiS_S__param_4
)
{
	.reg .pred 	%p<25>;
	.reg .b16 	%rs<85>;
	.reg .b32 	%r<59>;
	.reg .b64 	%rd<44>;

	ld.param.u64 	%rd19, [_Z10xy_utilityPsiiS_S__param_0];
	ld.param.u32 	%r36, [_Z10xy_utilityPsiiS_S__param_1];
	ld.param.u32 	%r37, [_Z10xy_utilityPsiiS_S__param_2];
	ld.param.u64 	%rd20, [_Z10xy_utilityPsiiS_S__param_3];
	ld.param.u64 	%rd21, [_Z10xy_utilityPsiiS_S__param_4];
	cvta.to.global.u64 	%rd1, %rd20;
	cvta.to.global.u64 	%rd2, %rd21;
	cvta.to.global.u64 	%rd3, %rd19;
	mov.u32 	%r38, %ctaid.x;
	mov.u32 	%r39, %ntid.x;
	mov.u32 	%r40, %tid.x;
	mad.lo.s32 	%r52, %r38, %r39, %r40;
	mov.u32 	%r41, %ctaid.y;
	mov.u32 	%r42, %ntid.y;
	mov.u32 	%r43, %tid.y;
	mad.lo.s32 	%r2, %r41, %r42, %r43;
	mov.u32 	%r44, %nctaid.x;
	mul.lo.s32 	%r3, %r39, %r44;
	mov.u32 	%r45, %nctaid.y;
	mul.lo.s32 	%r4, %r42, %r45;
	setp.le.s32 	%p1, %r36, %r2;
	@%p1 bra 	$L__BB1_9;
	add.s32 	%r5, %r37, -1;
	add.s32 	%r6, %r36, -1;
	mov.u32 	%r50, %r2;
$L__BB1_2:
	setp.ge.s32 	%p2, %r52, %r37;
	@%p2 bra 	$L__BB1_28;
	mul.lo.s32 	%r8, %r50, %r37;
	mov.u32 	%r51, %r52;
$L__BB1_4:
	add.s32 	%r15, %r51, %r8;
	setp.ne.s32 	%p3, %r51, 0;
	@%p3 bra 	$L__BB1_18;
	setp.eq.s32 	%p9, %r50, %r6;
	mul.wide.s32 	%rd32, %r15, 2;
	add.s64 	%rd4, %rd3, %rd32;
	ld.global.u16 	%rs39, [%rd4+2];
	ld.global.u16 	%rs40, [%rd4];
	sub.s16 	%rs41, %rs39, %rs40;
	shl.b16 	%rs79, %rs41, 1;
	add.s64 	%rd5, %rd1, %rd32;
	st.global.u16 	[%rd5], %rs79;
	@%p9 bra 	$L__BB1_7;
	mul.wide.s32 	%rd33, %r37, 2;
	add.s64 	%rd34, %rd4, %rd33;
	ld.global.u16 	%rs42, [%rd34+2];
	ld.global.u16 	%rs43, [%rd34];
	sub.s16 	%rs44, %rs42, %rs43;
	add.s16 	%rs79, %rs44, %rs79;
	st.global.u16 	[%rd5], %rs79;
$L__BB1_7:
	setp.eq.s32 	%p10, %r50, 0;
	@%p10 bra 	$L__BB1_27;
	sub.s32 	%r48, %r15, %r37;
	mul.wide.s32 	%rd35, %r48, 2;
	add.s64 	%rd36, %rd3, %rd35;
	ld.global.u16 	%rs45, [%rd36+2];
	ld.global.u16 	%rs46, [%rd36];
	sub.s16 	%rs47, %rs45, %rs46;
	add.s16 	%rs48, %rs47, %rs79;
	st.global.u16 	[%rd5], %rs48;
	bra.uni 	$L__BB1_27;
$L__BB1_9:
	setp.ge.s32 	%p13, %r52, %r37;
	@%p13 bra 	$L__BB1_40;
	add.s32 	%r9, %r37, -1;
	mul.lo.s32 	%r10, %r4, %r37;
	mad.lo.s32 	%r11, %r37, %r2, %r37;
	add.s32 	%r49, %r2, -1;
	mul.lo.s32 	%r12, %r37, %r49;
	sub.s32 	%r13, %r36, %r2;
$L__BB1_11:
	setp.le.s32 	%p14, %r36, %r2;
	@%p14 bra 	$L__BB1_39;
	not.b32 	%r57, %r2;
	mad.lo.s32 	%r56, %r37, %r2, %r52;
	add.s32 	%r55, %r11, %r52;
	add.s32 	%r54, %r12, %r52;
	mov.u32 	%r53, %r13;
	mov.u32 	%r58, %r2;
$L__BB1_13:
	setp.ne.s32 	%p15, %r57, -1;
	@%p15 bra 	$L__BB1_29;
	setp.eq.s32 	%p21, %r52, %r9;
	mul.wide.s32 	%rd42, %r55, 2;
	add.s64 	%rd10, %rd3, %rd42;
	ld.global.u16 	%rs69, [%rd10];
	mul.wide.s32 	%rd43, %r56, 2;
	add.s64 	%rd11, %rd3, %rd43;
	ld.global.u16 	%rs70, [%rd11];
	sub.s16 	%rs71, %rs69, %rs70;
	shl.b16 	%rs82, %rs71, 1;
	add.s64 	%rd12, %rd2, %rd43;
	st.global.u16 	[%rd12], %rs82;
	@%p21 bra 	$L__BB1_16;
	ld.global.u16 	%rs72, [%rd10+2];
	ld.global.u16 	%rs73, [%rd11+2];
	sub.s16 	%rs74, %rs72, %rs73;
	add.s16 	%rs82, %rs74, %rs82;
	st.global.u16 	[%rd12], %rs82;
$L__BB1_16:
	setp.eq.s32 	%p22, %r52, 0;
	@%p22 bra 	$L__BB1_38;
	ld.global.u16 	%rs75, [%rd10+-2];
	ld.global.u16 	%rs76, [%rd11+-2];
	sub.s16 	%rs77, %rs75, %rs76;
	add.s16 	%rs78, %rs77, %rs82;
	st.global.u16 	[%rd12], %rs78;
	bra.uni 	$L__BB1_38;
$L__BB1_18:
	setp.ne.s32 	%p4, %r51, %r5;
	@%p4 bra 	$L__BB1_23;
	setp.eq.s32 	%p7, %r50, %r6;
	mul.wide.s32 	%rd27, %r15, 2;
	add.s64 	%rd6, %rd3, %rd27;
	ld.global.u16 	%rs29, [%rd6];
	ld.global.u16 	%rs30, [%rd6+-2];
	sub.s16 	%rs31, %rs29, %rs30;
	shl.b16 	%rs80, %rs31, 1;
	add.s64 	%rd7, %rd1, %rd27;
	st.global.u16 	[%rd7], %rs80;
	@%p7 bra 	$L__BB1_21;
	mul.wide.s32 	%rd28, %r37, 2;
	add.s64 	%rd29, %rd6, %rd28;
	ld.global.u16 	%rs32, [%rd29];
	ld.global.u16 	%rs33, [%rd29+-2];
	sub.s16 	%rs34, %rs32, %rs33;
	add.s16 	%rs80, %rs34, %rs80;
	st.global.u16 	[%rd7], %rs80;
$L__BB1_21:
	setp.eq.s32 	%p8, %r50, 0;
	@%p8 bra 	$L__BB1_27;
	sub.s32 	%r47, %r15, %r37;
	mul.wide.s32 	%rd30, %r47, 2;
	add.s64 	%rd31, %rd3, %rd30;
	ld.global.u16 	%rs35, [%rd31];
	ld.global.u16 	%rs36, [%rd31+-2];
	sub.s16 	%rs37, %rs35, %rs36;
	add.s16 	%rs38, %rs37, %rs80;
	st.global.u16 	[%rd7], %rs38;
	bra.uni 	$L__BB1_27;
$L__BB1_23:
	setp.eq.s32 	%p5, %r50, %r6;
	mul.wide.s32 	%rd22, %r15, 2;
	add.s64 	%rd8, %rd3, %rd22;
	ld.global.u16 	%rs19, [%rd8+2];
	ld.global.u16 	%rs20, [%rd8+-2];
	sub.s16 	%rs21, %rs19, %rs20;
	shl.b16 	%rs81, %rs21, 1;
	add.s64 	%rd9, %rd1, %rd22;
	st.global.u16 	[%rd9], %rs81;
	@%p5 bra 	$L__BB1_25;
	mul.wide.s32 	%rd23, %r37, 2;
	add.s64 	%rd24, %rd8, %rd23;
	ld.global.u16 	%rs22, [%rd24+2];
	ld.global.u16 	%rs23, [%rd24+-2];
	sub.s16 	%rs24, %rs22, %rs23;
	add.s16 	%rs81, %rs24, %rs81;
	st.global.u16 	[%rd9], %rs81;
$L__BB1_25:
	setp.eq.s32 	%p6, %r50, 0;
	@%p6 bra 	$L__BB1_27;
	sub.s32 	%r46, %r15, %r37;
	mul.wide.s32 	%rd25, %r46, 2;
	add.s64 	%rd26, %rd3, %rd25;
	ld.global.u16 	%rs25, [%rd26+2];
	ld.global.u16 	%rs26, [%rd26+-2];
	sub.s16 	%rs27, %rs25, %rs26;
	add.s16 	%rs28, %rs27, %rs81;
	st.global.u16 	[%rd9], %rs28;
$L__BB1_27:
	add.s32 	%r51, %r51, %r3;
	setp.lt.s32 	%p11, %r51, %r37;
	@%p11 bra 	$L__BB1_4;
$L__BB1_28:
	add.s32 	%r50, %r50, %r4;
	setp.lt.s32 	%p12, %r50, %r36;
	@%p12 bra 	$L__BB1_2;
	bra.uni 	$L__BB1_9;
$L__BB1_29:
	setp.ne.s32 	%p16, %r53, 1;
	@%p16 bra 	$L__BB1_34;
	setp.eq.s32 	%p19, %r52, %r9;
	mul.wide.s32 	%rd40, %r56, 2;
	add.s64 	%rd13, %rd3, %rd40;
	ld.global.u16 	%rs59, [%rd13];
	mul.wide.s32 	%rd41, %r54, 2;
	add.s64 	%rd14, %rd3, %rd41;
	ld.global.u16 	%rs60, [%rd14];
	sub.s16 	%rs61, %rs59, %rs60;
	shl.b16 	%rs83, %rs61, 1;
	add.s64 	%rd15, %rd2, %rd40;
	st.global.u16 	[%rd15], %rs83;
	@%p19 bra 	$L__BB1_32;
	ld.global.u16 	%rs62, [%rd13+2];
	ld.global.u16 	%rs63, [%rd14+2];
	sub.s16 	%rs64, %rs62, %rs63;
	add.s16 	%rs83, %rs64, %rs83;
	st.global.u16 	[%rd15], %rs83;
$L__BB1_32:
	setp.eq.s32 	%p20, %r52, 0;
	@%p20 bra 	$L__BB1_38;
	ld.global.u16 	%rs65, [%rd13+-2];
	ld.global.u16 	%rs66, [%rd14+-2];
	sub.s16 	%rs67, %rs65, %rs66;
	add.s16 	%rs68, %rs67, %rs83;
	st.global.u16 	[%rd15], %rs68;
	bra.uni 	$L__BB1_38;
$L__BB1_34:
	setp.eq.s32 	%p17, %r52, %r9;
	mul.wide.s32 	%rd37, %r55, 2;
	add.s64 	%rd16, %rd3, %rd37;
	ld.global.u16 	%rs49, [%rd16];
	mul.wide.s32 	%rd38, %r54, 2;
	add.s64 	%rd17, %rd3, %rd38;
	ld.global.u16 	%rs50, [%rd17];
	sub.s16 	%rs51, %rs49, %rs50;
	shl.b16 	%rs84, %rs51, 1;
	mul.wide.s32 	%rd39, %r56, 2;
	add.s64 	%rd18, %rd2, %rd39;
	st.global.u16 	[%rd18], %rs84;
	@%p17 bra 	$L__BB1_36;
	ld.global.u16 	%rs52, [%rd16+2];
	ld.global.u16 	%rs53, [%rd17+2];
	sub.s16 	%rs54, %rs52, %rs53;
	add.s16 	%rs84, %rs54, %rs84;
	st.global.u16 	[%rd18], %rs84;
$L__BB1_36:
	setp.eq.s32 	%p18, %r52, 0;
	@%p18 bra 	$L__BB1_38;
	ld.global.u16 	%rs55, [%rd16+-2];
	ld.global.u16 	%rs56, [%rd17+-2];
	sub.s16 	%rs57, %rs55, %rs56;
	add.s16 	%rs58, %rs57, %rs84;
	st.global.u16 	[%rd18], %rs58;
$L__BB1_38:
	add.s32 	%r58, %r58, %r4;
	sub.s32 	%r57, %r57, %r4;
	add.s32 	%r56, %r56, %r10;
	add.s32 	%r55, %r55, %r10;
	add.s32 	%r54, %r54, %r10;
	sub.s32 	%r53, %r53, %r4;
	setp.lt.s32 	%p23, %r58, %r36;
	@%p23 bra 	$L__BB1_13;
$L__BB1_39:
	add.s32 	%r52, %r52, %r3;
	setp.lt.s32 	%p24, %r52, %r37;
	@%p24 bra 	$L__BB1_11;
$L__BB1_40:
	ret;

}


// ===== COMPILED SASS (sm_100) =====

	.target	sm_100

	.elftype	@"ET_EXEC"


//--------------------- .note.nv.tkinfo           --------------------------
	.section	.note.nv.tkinfo,"",@"SHT_NOTE"
	.sectionflags	@"SHF_NOTE_NV_TKINFO"
	.tkinfo
        /*0018*/ 	.word	0x00000002
        /*0030*/ 	.string	""
        /*0030*/ 	.string	"ptxas"
        /*0030*/ 	.string	"Cuda compilation tools, release 13.0, V13.0.88"
        /*0030*/ 	.string	"Build cuda_13.0.r13.0/compiler.36424714_0"
        /*0030*/ 	.string	"-arch sm_100 -m 64 "



//--------------------- .note.nv.cuinfo           --------------------------
	.section	.note.nv.cuinfo,"",@"SHT_NOTE"
	.sectionflags	@"SHF_NOTE_NV_CUINFO"
        /*0018*/ 	.short	0x0002
        /*001a*/ 	.short	0x0064
        /*001c*/ 	.short	0x0082
	.zero		2


//--------------------- .nv.info                  --------------------------
	.section	.nv.info,"",@"SHT_CUDA_INFO"
	.align	4


	//----- nvinfo : EIATTR_REGCOUNT
	.align		4
        /*0000*/ 	.byte	0x04, 0x2f
        /*0002*/ 	.short	(.L_1 - .L_0)
	.align		4
.L_0:
        /*0004*/ 	.word	index@(_Z13gaussian_utilPhfiiiPfS0_Ps)
        /*0008*/ 	.word	0x00000020


	//----- nvinfo : EIATTR_FRAME_SIZE
	.align		4
.L_1:
        /*000c*/ 	.byte	0x04, 0x11
        /*000e*/ 	.short	(.L_3 - .L_2)
	.align		4
.L_2:
        /*0010*/ 	.word	index@($__internal_0_$__cuda_sm3x_div_rn_noftz_f32_slowpath)
        /*0014*/ 	.word	0x00000000


	//----- nvinfo : EIATTR_FRAME_SIZE
	.align		4
.L_3:
        /*0018*/ 	.byte	0x04, 0x11
        /*001a*/ 	.short	(.L_5 - .L_4)
	.align		4
.L_4:
        /*001c*/ 	.word	index@(_Z13gaussian_utilPhfiiiPfS0_Ps)
        /*0020*/ 	.word	0x00000000


	//----- nvinfo : EIATTR_REGCOUNT
	.align		4
.L_5:
        /*0024*/ 	.byte	0x04, 0x2f
        /*0026*/ 	.short	(.L_7 - .L_6)
	.align		4
.L_6:
        /*0028*/ 	.word	index@(_Z10xy_utilityPsiiS_S_)
        /*002c*/ 	.word	0x0000001e


	//----- nvinfo : EIATTR_FRAME_SIZE
	.align		4
.L_7:
        /*0030*/ 	.byte	0x04, 0x11
        /*0032*/ 	.short	(.L_9 - .L_8)
	.align		4
.L_8:
        /*0034*/ 	.word	index@(_Z10xy_utilityPsiiS_S_)
        /*0038*/ 	.word	0x00000000


	//----- nvinfo : EIATTR_MIN_STACK_SIZE
	.align		4
.L_9:
        /*003c*/ 	.byte	0x04, 0x12
        /*003e*/ 	.short	(.L_11 - .L_10)
	.align		4
.L_10:
        /*0040*/ 	.word	index@(_Z10xy_utilityPsiiS_S_)
        /*0044*/ 	.word	0x00000000


	//----- nvinfo : EIATTR_MIN_STACK_SIZE
	.align		4
.L_11:
        /*0048*/ 	.byte	0x04, 0x12
        /*004a*/ 	.short	(.L_13 - .L_12)
	.align		4
.L_12:
        /*004c*/ 	.word	index@(_Z13gaussian_utilPhfiiiPfS0_Ps)
        /*0050*/ 	.word	0x00000000
.L_13:


//--------------------- .nv.compat                --------------------------
	.section	.nv.compat,"",@"SHT_CUDA_COMPAT_INFO"
	.align	4
        /*0000*/ 	.byte	0x02, 0x09, 0x00, 0x00, 0x02, 0x02, 0x01, 0x00, 0x02, 0x05, 0x05, 0x00, 0x03, 0x07, 0x01, 0x01
        /*0010*/ 	.byte	0x02, 0x03, 0x00, 0x00, 0x02, 0x06, 0x01, 0x00, 0x04, 0x0b, 0x08, 0x00, 0x01, 0x00, 0x00, 0x00
        /*0020*/ 	.byte	0x00, 0x00, 0x00, 0x00


//--------------------- .nv.info._Z10xy_utilityPsiiS_S_ --------------------------
	.section	.nv.info._Z10xy_utilityPsiiS_S_,"",@"SHT_CUDA_INFO"
	.sectionflags	@""
	.align	4


	//----- nvinfo : EIATTR_CUDA_API_VERSION
	.align		4
        /*0000*/ 	.byte	0x04, 0x37
        /*0002*/ 	.short	(.L_15 - .L_14)
.L_14:
        /*0004*/ 	.word	0x00000082


	//----- nvinfo : EIATTR_KPARAM_INFO
	.align		4
.L_15:
        /*0008*/ 	.byte	0x04, 0x17
        /*000a*/ 	.short	(.L_17 - .L_16)
.L_16:
        /*000c*/ 	.word	0x00000000
        /*0010*/ 	.short	0x0004
        /*0012*/ 	.short	0x0018
        /*0014*/ 	.byte	0x00, 0xf5, 0x21, 0x00


	//----- nvinfo : EIATTR_KPARAM_INFO
	.align		4
.L_17:
        /*0018*/ 	.byte	0x04, 0x17
        /*001a*/ 	.short	(.L_19 - .L_18)
.L_18:
        /*001c*/ 	.word	0x00000000
        /*0020*/ 	.short	0x0003
        /*0022*/ 	.short	0x0010
        /*0024*/ 	.byte	0x00, 0xf5, 0x21, 0x00


	//----- nvinfo : EIATTR_KPARAM_INFO
	.align		4
.L_19:
        /*0028*/ 	.byte	0x04, 0x17
        /*002a*/ 	.short	(.L_21 - .L_20)
.L_20:
        /*002c*/ 	.word	0x00000000
        /*0030*/ 	.short	0x0002
        /*0032*/ 	.short	0x000c
        /*0034*/ 	.byte	0x00, 0xf0, 0x11, 0x00


	//----- nvinfo : EIATTR_KPARAM_INFO
	.align		4
.L_21:
        /*0038*/ 	.byte	0x04, 0x17
        /*003a*/ 	.short	(.L_23 - .L_22)
.L_22:
        /*003c*/ 	.word	0x00000000
        /*0040*/ 	.short	0x0001
        /*0042*/ 	.short	0x0008
        /*0044*/ 	.byte	0x00, 0xf0, 0x11, 0x00


	//----- nvinfo : EIATTR_KPARAM_INFO
	.align		4
.L_23:
        /*0048*/ 	.byte	0x04, 0x17
        /*004a*/ 	.short	(.L_25 - .L_24)
.L_24:
        /*004c*/ 	.word	0x00000000
        /*0050*/ 	.short	0x0000
        /*0052*/ 	.short	0x0000
        /*0054*/ 	.byte	0x00, 0xf5, 0x21, 0x00


	//----- nvinfo : EIATTR_SPARSE_MMA_MASK
	.align		4
.L_25:
        /*0058*/ 	.byte	0x03, 0x50
        /*005a*/ 	.short	0x0000


	//----- nvinfo : EIATTR_MAXREG_COUNT
	.align		4
        /*005c*/ 	.byte	0x03, 0x1b
        /*005e*/ 	.short	0x00ff


	//----- nvinfo : EIATTR_MERCURY_ISA_VERSION
	.align		4
        /*0060*/ 	.byte	0x03, 0x5f
        /*0062*/ 	.short	0x0101


	//----- nvinfo : EIATTR_VRC_CTA_INIT_COUNT
	.align		4
        /*0064*/ 	.byte	0x02, 0x4a
	.zero		1
	.zero		1


	//----- nvinfo : EIATTR_EXIT_INSTR_OFFSETS
	.align		4
        /*0068*/ 	.byte	0x04, 0x1c
        /*006a*/ 	.short	(.L_27 - .L_26)


	//   ....[0]....
.L_26:
        /*006c*/ 	.word	0x00000940


	//   ....[1]....
        /*0070*/ 	.word	0x00001160


	//----- nvinfo : EIATTR_CRS_STACK_SIZE
	.align		4
.L_27:
        /*0074*/ 	.byte	0x04, 0x1e
        /*0076*/ 	.short	(.L_29 - .L_28)
.L_28:
        /*0078*/ 	.word	0x00000000


	//----- nvinfo : EIATTR_CBANK_PARAM_SIZE
	.align		4
.L_29:
        /*007c*/ 	.byte	0x03, 0x19
        /*007e*/ 	.short	0x0020


	//----- nvinfo : EIATTR_PARAM_CBANK
	.align		4
        /*0080*/ 	.byte	0x04, 0x0a
        /*0082*/ 	.short	(.L_31 - .L_30)
	.align		4
.L_30:
        /*0084*/ 	.word	index@(.nv.constant0._Z10xy_utilityPsiiS_S_)
        /*0088*/ 	.short	0x0380
        /*008a*/ 	.short	0x0020


	//----- nvinfo : EIATTR_SW_WAR
	.align		4
.L_31:
        /*008c*/ 	.byte	0x04, 0x36
        /*008e*/ 	.short	(.L_33 - .L_32)
.L_32:
        /*0090*/ 	.word	0x00000008
.L_33:


//--------------------- .nv.info._Z13gaussian_utilPhfiiiPfS0_Ps --------------------------
	.section	.nv.info._Z13gaussian_utilPhfiiiPfS0_Ps,"",@"SHT_CUDA_INFO"
	.sectionflags	@""
	.align	4


	//----- nvinfo : EIATTR_CUDA_API_VERSION
	.align		4
        /*0000*/ 	.byte	0x04, 0x37
        /*0002*/ 	.short	(.L_35 - .L_34)
.L_34:
        /*0004*/ 	.word	0x00000082


	//----- nvinfo : EIATTR_KPARAM_INFO
	.align		4
.L_35:
        /*0008*/ 	.byte	0x04, 0x17
        /*000a*/ 	.short	(.L_37 - .L_36)
.L_36:
        /*000c*/ 	.word	0x00000000
        /*0010*/ 	.short	0x0007
        /*0012*/ 	.short	0x0028
        /*0014*/ 	.byte	0x00, 0xf5, 0x21, 0x00


	//----- nvinfo : EIATTR_KPARAM_INFO
	.align		4
.L_37:
        /*0018*/ 	.byte	0x04, 0x17
        /*001a*/ 	.short	(.L_39 - .L_38)
.L_38:
        /*001c*/ 	.word	0x00000000
        /*0020*/ 	.short	0x0006
        /*0022*/ 	.short	0x0020
        /*0024*/ 	.byte	0x00, 0xf5, 0x21, 0x00


	//----- nvinfo : EIATTR_KPARAM_INFO
	.align		4
.L_39:
        /*0028*/ 	.byte	0x04, 0x17
        /*002a*/ 	.short	(.L_41 - .L_40)
.L_40:
        /*002c*/ 	.word	0x00000000
        /*0030*/ 	.short	0x0005
        /*0032*/ 	.short	0x0018
        /*0034*/ 	.byte	0x00, 0xf5, 0x21, 0x00


	//----- nvinfo : EIATTR_KPARAM_INFO
	.align		4
.L_41:
        /*0038*/ 	.byte	0x04, 0x17
        /*003a*/ 	.short	(.L_43 - .L_42)
.L_42:
        /*003c*/ 	.word	0x00000000
        /*0040*/ 	.short	0x0004
        /*0042*/ 	.short	0x0014
        /*0044*/ 	.byte	0x00, 0xf0, 0x11, 0x00


	//----- nvinfo : EIATTR_KPARAM_INFO
	.align		4
.L_43:
        /*0048*/ 	.byte	0x04, 0x17
        /*004a*/ 	.short	(.L_45 - .L_44)
.L_44:
        /*004c*/ 	.word	0x00000000
        /*0050*/ 	.short	0x0003
        /*0052*/ 	.short	0x0010
        /*0054*/ 	.byte	0x00, 0xf0, 0x11, 0x00


	//----- nvinfo : EIATTR_KPARAM_INFO
	.align		4
.L_45:
        /*0058*/ 	.byte	0x04, 0x17
        /*005a*/ 	.short	(.L_47 - .L_46)
.L_46:
        /*005c*/ 	.word	0x00000000
        /*0060*/ 	.short	0x0002
        /*0062*/ 	.short	0x000c
        /*0064*/ 	.byte	0x00, 0xf0, 0x11, 0x00


	//----- nvinfo : EIATTR_KPARAM_INFO
	.align		4
.L_47:
        /*0068*/ 	.byte	0x04, 0x17
        /*006a*/ 	.short	(.L_49 - .L_48)
.L_48:
        /*006c*/ 	.word	0x00000000
        /*0070*/ 	.short	0x0001
        /*0072*/ 	.short	0x0008
        /*0074*/ 	.byte	0x00, 0xf0, 0x11, 0x00


	//----- nvinfo : EIATTR_KPARAM_INFO
	.align		4
.L_49:
        /*0078*/ 	.byte	0x04, 0x17
        /*007a*/ 	.short	(.L_51 - .L_50)
.L_50:
        /*007c*/ 	.word	0x00000000
        /*0080*/ 	.short	0x0000
        /*0082*/ 	.short	0x0000
        /*0084*/ 	.byte	0x00, 0xf5, 0x21, 0x00


	//----- nvinfo : EIATTR_SPARSE_MMA_MASK
	.align		4
.L_51:
        /*0088*/ 	.byte	0x03, 0x50
        /*008a*/ 	.short	0x0000


	//----- nvinfo : EIATTR_MAXREG_COUNT
	.align		4
        /*008c*/ 	.byte	0x03, 0x1b
        /*008e*/ 	.short	0x00ff


	//----- nvinfo : EIATTR_NUM_BARRIERS
	.align		4
        /*0090*/ 	.byte	0x02, 0x4c
        /*0092*/ 	.byte	0x01
	.zero		1


	//----- nvinfo : EIATTR_MERCURY_ISA_VERSION
	.align		4
        /*0094*/ 	.byte	0x03, 0x5f
        /*0096*/ 	.short	0x0101


	//----- nvinfo : EIATTR_VRC_CTA_INIT_COUNT
	.align		4
        /*0098*/ 	.byte	0x02, 0x4a
	.zero		1
	.zero		1


	//----- nvinfo : EIATTR_EXIT_INSTR_OFFSETS
	.align		4
        /*009c*/ 	.byte	0x04, 0x1c
        /*009e*/ 	.short	(.L_53 - .L_52)


	//   ....[0]....
.L_52:
        /*00a0*/ 	.word	0x00001170


	//   ....[1]....
        /*00a4*/ 	.word	0x00001780


	//   ....[2]....
        /*00a8*/ 	.word	0x00002890


	//----- nvinfo : EIATTR_CRS_STACK_SIZE
	.align		4
.L_53:
        /*00ac*/ 	.byte	0x04, 0x1e
        /*00ae*/ 	.short	(.L_55 - .L_54)
.L_54:
        /*00b0*/ 	.word	0x00000000


	//----- nvinfo : EIATTR_CBANK_PARAM_SIZE
	.align		4
.L_55:
        /*00b4*/ 	.byte	0x03, 0x19
        /*00b6*/ 	.short	0x0030


	//----- nvinfo : EIATTR_PARAM_CBANK
	.align		4
        /*00b8*/ 	.byte	0x04, 0x0a
        /*00ba*/ 	.short	(.L_57 - .L_56)
	.align		4
.L_56:
        /*00bc*/ 	.word	index@(.nv.constant0._Z13gaussian_utilPhfiiiPfS0_Ps)
        /*00c0*/ 	.short	0x0380
        /*00c2*/ 	.short	0x0030


	//----- nvinfo : EIATTR_SW_WAR
	.align		4
.L_57:
        /*00c4*/ 	.byte	0x04, 0x36
        /*00c6*/ 	.short	(.L_59 - .L_58)
.L_58:
        /*00c8*/ 	.word	0x00000008
.L_59:


//--------------------- .nv.callgraph             --------------------------
	.section	.nv.callgraph,"",@"SHT_CUDA_CALLGRAPH"
	.align	4
	.sectionentsize	8
	.align		4
        /*0000*/ 	.word	0x00000000
	.align		4
        /*0004*/ 	.word	0xffffffff
	.align		4
        /*0008*/ 	.word	0x00000000
	.align		4
        /*000c*/ 	.word	0xfffffffe
	.align		4
        /*0010*/ 	.word	0x00000000
	.align		4
        /*0014*/ 	.word	0xfffffffd
	.align		4
        /*0018*/ 	.word	0x00000000
	.align		4
        /*001c*/ 	.word	0xfffffffc


//--------------------- .text._Z10xy_utilityPsiiS_S_ --------------------------
	.section	.text._Z10xy_utilityPsiiS_S_,"ax",@progbits
	.align	128
        .global         _Z10xy_utilityPsiiS_S_
        .type           _Z10xy_utilityPsiiS_S_,@function
        .size           _Z10xy_utilityPsiiS_S_,(.L_x_84 - _Z10xy_utilityPsiiS_S_)
        .other          _Z10xy_utilityPsiiS_S_,@"STO_CUDA_ENTRY STV_DEFAULT"
_Z10xy_utilityPsiiS_S_:
.text._Z10xy_utilityPsiiS_S_:
[----:B------:R-:W-:Y:S01]  /*0000*/  LDC R1, c[0x0][0x37c] ;  /* 0x0000df00ff017b82 */ /* 0x000fe20000000800 */
[----:B------:R-:W0:Y:S07]  /*0010*/  S2R R0, SR_TID.Y ;  /* 0x0000000000007919 */ /* 0x000e2e0000002200 */
[----:B------:R-:W1:Y:S01]  /*0020*/  LDC R22, c[0x0][0x360] ;  /* 0x0000d800ff167b82 */ /* 0x000e620000000800 */
[----:B------:R-:W2:Y:S01]  /*0030*/  LDCU.64 UR10, c[0x0][0x388] ;  /* 0x00007100ff0a77ac */ /* 0x000ea20008000a00 */
[----:B------:R-:W-:Y:S01]  /*0040*/  BSSY.RECONVERGENT B2, `(.L_x_0) ;  /* 0x000008e000027945 */ /* 0x000fe20003800200 */
[----:B------:R-:W1:Y:S01]  /*0050*/  S2R R5, SR_TID.X ;  /* 0x0000000000057919 */ /* 0x000e620000002100 */
[----:B------:R-:W3:Y:S04]  /*0060*/  LDCU.64 UR4, c[0x0][0x358] ;  /* 0x00006b00ff0477ac */ /* 0x000ee80008000a00 */
[----:B------:R-:W0:Y:S08]  /*0070*/  S2UR UR7, SR_CTAID.Y ;  /* 0x00000000000779c3 */ /* 0x000e300000002600 */
[----:B------:R-:W0:Y:S01]  /*0080*/  LDC R21, c[0x0][0x364] ;  /* 0x0000d900ff157b82 */ /* 0x000e220000000800 */
[----:B------:R-:W4:Y:S01]  /*0090*/  LDCU UR8, c[0x0][0x370] ;  /* 0x00006e00ff0877ac */ /* 0x000f220008000800 */
[----:B--2---:R-:W-:Y:S01]  /*00a0*/  IMAD.U32 R20, RZ, RZ, UR10 ;  /* 0x0000000aff147e24 */ /* 0x004fe2000f8e00ff */
[----:B------:R-:W2:Y:S01]  /*00b0*/  LDCU UR9, c[0x0][0x374] ;  /* 0x00006e80ff0977ac */ /* 0x000ea20008000800 */
[----:B------:R-:W-:-:S04]  /*00c0*/  IMAD.U32 R3, RZ, RZ, UR11 ;  /* 0x0000000bff037e24 */ /* 0x000fc8000f8e00ff */
[----:B------:R-:W1:Y:S01]  /*00d0*/  S2UR UR6, SR_CTAID.X ;  /* 0x00000000000679c3 */ /* 0x000e620000002500 */
[C---:B0-----:R-:W-:Y:S02]  /*00e0*/  IMAD R23, R21.reuse, UR7, R0 ;  /* 0x0000000715177c24 */ /* 0x041fe4000f8e0200 */
[----:B--2---:R-:W-:-:S03]  /*00f0*/  IMAD R21, R21, UR9, RZ ;  /* 0x0000000915157c24 */ /* 0x004fc6000f8e02ff */
[----:B------:R-:W-:Y:S01]  /*0100*/  ISETP.GE.AND P0, PT, R23, R20, PT ;  /* 0x000000141700720c */ /* 0x000fe20003f06270 */
[C---:B-1----:R-:W-:Y:S02]  /*0110*/  IMAD R24, R22.reuse, UR6, R5 ;  /* 0x0000000616187c24 */ /* 0x042fe4000f8e0205 */
[----:B----4-:R-:W-:-:S10]  /*0120*/  IMAD R22, R22, UR8, RZ ;  /* 0x0000000816167c24 */ /* 0x010fd4000f8e02ff */
[----:B---3--:R-:W-:Y:S05]  /*0130*/  @P0 BRA `(.L_x_1) ;  /* 0x0000000400f80947 */ /* 0x008fea0003800000 */
[----:B------:R-:W-:Y:S02]  /*0140*/  VIADD R0, R3, 0xffffffff ;  /* 0xffffffff03007836 */ /* 0x000fe40000000000 */
[----:B------:R-:W-:Y:S02]  /*0150*/  VIADD R2, R20, 0xffffffff ;  /* 0xffffffff14027836 */ /* 0x000fe40000000000 */
[----:B------:R-:W-:-:S07]  /*0160*/  IMAD.MOV.U32 R5, RZ, RZ, R23 ;  /* 0x000000ffff057224 */ /* 0x000fce00078e0017 */
.L_x_15:
[----:B0-----:R-:W0:Y:S01]  /*0170*/  LDCU UR6, c[0x0][0x38c] ;  /* 0x00007180ff0677ac */ /* 0x001e220008000800 */
[----:B------:R-:W-:Y:S01]  /*0180*/  BSSY.RECONVERGENT B1, `(.L_x_2) ;  /* 0x0000074000017945 */ /* 0x000fe20003800200 */
[----:B0-----:R-:W-:-:S04]  /*0190*/  MOV R3, UR6 ;  /* 0x0000000600037c02 */ /* 0x001fc80008000f00 */
[----:B------:R-:W-:-:S13]  /*01a0*/  ISETP.GE.AND P0, PT, R24, R3, PT ;  /* 0x000000031800720c */ /* 0x000fda0003f06270 */
[----:B-1234-:R-:W-:Y:S05]  /*01b0*/  @P0 BRA `(.L_x_3) ;  /* 0x0000000400c00947 */ /* 0x01efea0003800000 */
[----:B------:R-:W0:Y:S01]  /*01c0*/  LDC R3, c[0x0][0x38c] ;  /* 0x0000e300ff037b82 */ /* 0x000e220000000800 */
[----:B------:R-:W-:-:S07]  /*01d0*/  IMAD.MOV.U32 R4, RZ, RZ, R24 ;  /* 0x000000ffff047224 */ /* 0x000fce00078e0018 */
[----:B------:R-:W1:Y:S08]  /*01e0*/  LDC.64 R10, c[0x0][0x380] ;  /* 0x0000e000ff0a7b82 */ /* 0x000e700000000a00 */
[----:B------:R-:W2:Y:S02]  /*01f0*/  LDC.64 R8, c[0x0][0x390] ;  /* 0x0000e400ff087b82 */ /* 0x000ea40000000a00 */
.L_x_14:
[----:B------:R-:W-:Y:S01]  /*0200*/  ISETP.NE.AND P0, PT, R4, RZ, PT ;  /* 0x000000ff0400720c */ /* 0x000fe20003f05270 */
[----:B------:R-:W-:Y:S01]  /*0210*/  BSSY.RECONVERGENT B0, `(.L_x_4) ;  /* 0x0000067000007945 */ /* 0x000fe20003800200 */
[----:B0-----:R-:W-:-:S11]  /*0220*/  IMAD R6, R5, R3, R4 ;  /* 0x0000000305067224 */ /* 0x001fd600078e0204 */
[----:B-1234-:R-:W-:Y:S05]  /*0230*/  @P0 BRA `(.L_x_5) ;  /* 0x0000000000840947 */ /* 0x01efea0003800000 */
[----:B-1----:R-:W-:-:S05]  /*0240*/  IMAD.WIDE R12, R6, 0x2, R10 ;  /* 0x00000002060c7825 */ /* 0x002fca00078e020a */
[----:B------:R-:W3:Y:S04]  /*0250*/  LDG.E.U16 R14, desc[UR4][R12.64] ;  /* 0x000000040c0e7981 */ /* 0x000ee8000c1e1500 */
[----:B------:R-:W4:Y:S01]  /*0260*/  LDG.E.U16 R7, desc[UR4][R12.64+0x2] ;  /* 0x000002040c077981 */ /* 0x000f22000c1e1500 */
[C---:B------:R-:W-:Y:S01]  /*0270*/  ISETP.NE.AND P0, PT, R5.reuse, R2, PT ;  /* 0x000000020500720c */ /* 0x040fe20003f05270 */
[----:B------:R-:W-:Y:S01]  /*0280*/  BSSY.RECONVERGENT B3, `(.L_x_6) ;  /* 0x0000012000037945 */ /* 0x000fe20003800200 */
[----:B------:R-:W-:Y:S01]  /*0290*/  ISETP.NE.AND P1, PT, R5, RZ, PT ;  /* 0x000000ff0500720c */ /* 0x000fe20003f25270 */
[----:B---3--:R-:W-:-:S05]  /*02a0*/  IMAD.MOV R14, RZ, RZ, -R14 ;  /* 0x000000ffff0e7224 */ /* 0x008fca00078e0a0e */
[----:B------:R-:W-:-:S05]  /*02b0*/  PRMT R14, R14, 0x7710, RZ ;  /* 0x000077100e0e7816 */ /* 0x000fca00000000ff */
[----:B----4-:R-:W-:Y:S02]  /*02c0*/  IMAD.IADD R7, R7, 0x1, R14 ;  /* 0x0000000107077824 */ /* 0x010fe400078e020e */
[----:B--2---:R-:W-:-:S04]  /*02d0*/  IMAD.WIDE R14, R6, 0x2, R8 ;  /* 0x00000002060e7825 */ /* 0x004fc800078e0208 */
[----:B------:R-:W-:-:S05]  /*02e0*/  IMAD.SHL.U32 R7, R7, 0x2, RZ ;  /* 0x0000000207077824 */ /* 0x000fca00078e00ff */
[----:B------:R0:W-:Y:S01]  /*02f0*/  STG.E.U16 desc[UR4][R14.64], R7 ;  /* 0x000000070e007986 */ /* 0x0001e2000c101504 */
[----:B------:R-:W-:Y:S01]  /*0300*/  PRMT R16, R7, 0x7610, R16 ;  /* 0x0000761007107816 */ /* 0x000fe20000000010 */
[----:B------:R-:W-:Y:S06]  /*0310*/  @!P0 BRA `(.L_x_7) ;  /* 0x0000000000208947 */ /* 0x000fec0003800000 */
[----:B------:R-:W-:-:S05]  /*0320*/  IMAD.WIDE R12, R3, 0x2, R12 ;  /* 0x00000002030c7825 */ /* 0x000fca00078e020c */
[----:B------:R-:W2:Y:S04]  /*0330*/  LDG.E.U16 R17, desc[UR4][R12.64] ;  /* 0x000000040c117981 */ /* 0x000ea8000c1e1500 */
[----:B0-----:R-:W3:Y:S01]  /*0340*/  LDG.E.U16 R7, desc[UR4][R12.64+0x2] ;  /* 0x000002040c077981 */ /* 0x001ee2000c1e1500 */
[----:B--2---:R-:W-:-:S04]  /*0350*/  IADD3 R17, PT, PT, RZ, -R17, RZ ;  /* 0x80000011ff117210 */ /* 0x004fc80007ffe0ff */
[----:B------:R-:W-:-:S04]  /*0360*/  PRMT R17, R17, 0x7710, RZ ;  /* 0x0000771011117816 */ /* 0x000fc800000000ff */
[----:B---3--:R-:W-:-:S04]  /*0370*/  IADD3 R7, PT, PT, R16, R7, R17 ;  /* 0x0000000710077210 */ /* 0x008fc80007ffe011 */
[----:B------:R-:W-:Y:S01]  /*0380*/  PRMT R16, R7, 0x7610, R16 ;  /* 0x0000761007107816 */ /* 0x000fe20000000010 */
[----:B------:R1:W-:Y:S06]  /*0390*/  STG.E.U16 desc[UR4][R14.64], R7 ;  /* 0x000000070e007986 */ /* 0x0003ec000c101504 */
.L_x_7:
[----:B------:R-:W-:Y:S05]  /*03a0*/  BSYNC.RECONVERGENT B3 ;  /* 0x0000000000037941 */ /* 0x000fea0003800200 */
.L_x_6:
[----:B------:R-:W-:Y:S05]  /*03b0*/  @!P1 BRA `(.L_x_8) ;  /* 0x0000000400309947 */ /* 0x000fea0003800000 */
[----:B01----:R-:W-:-:S04]  /*03c0*/  IMAD.IADD R7, R6, 0x1, -R3 ;  /* 0x0000000106077824 */ /* 0x003fc800078e0a03 */
[----:B------:R-:W-:-:S05]  /*03d0*/  IMAD.WIDE R6, R7, 0x2, R10 ;  /* 0x0000000207067825 */ /* 0x000fca00078e020a */
[----:B------:R-:W2:Y:S04]  /*03e0*/  LDG.E.U16 R12, desc[UR4][R6.64] ;  /* 0x00000004060c7981 */ /* 0x000ea8000c1e1500 */
[----:B------:R-:W3:Y:S01]  /*03f0*/  LDG.E.U16 R13, desc[UR4][R6.64+0x2] ;  /* 0x00000204060d7981 */ /* 0x000ee2000c1e1500 */
[----:B--2---:R-:W-:-:S05]  /*0400*/  IMAD.MOV R12, RZ, RZ, -R12 ;  /* 0x000000ffff0c7224 */ /* 0x004fca00078e0a0c */
[----:B------:R-:W-:-:S04]  /*0410*/  PRMT R12, R12, 0x7710, RZ ;  /* 0x000077100c0c7816 */ /* 0x000fc800000000ff */
[----:B---3--:R-:W-:-:S05]  /*0420*/  IADD3 R13, PT, PT, R16, R13, R12 ;  /* 0x0000000d100d7210 */ /* 0x008fca0007ffe00c */
[----:B------:R4:W-:Y:S01]  /*0430*/  STG.E.U16 desc[UR4][R14.64], R13 ;  /* 0x0000000d0e007986 */ /* 0x0009e2000c101504 */
[----:B------:R-:W-:Y:S05]  /*0440*/  BRA `(.L_x_8) ;  /* 0x00000004000c7947 */ /* 0x000fea0003800000 */
.L_x_5:
[----:B------:R-:W-:-:S13]  /*0450*/  ISETP.NE.AND P0, PT, R4, R0, PT ;  /* 0x000000000400720c */ /* 0x000fda0003f05270 */
[----:B------:R-:W-:Y:S05]  /*0460*/  @P0 BRA `(.L_x_9) ;  /* 0x0000000000840947 */ /* 0x000fea0003800000 */
        /* <DEDUP_REMOVED lines=9> */
[----:B--2---:R-:W-:-:S03]  /*0500*/  IMAD.WIDE R14, R6, 0x2, R8 ;  /* 0x00000002060e7825 */ /* 0x004fc600078e0208 */
[----:B------:R-:W-:-:S04]  /*0510*/  SHF.L.U32 R7, R7, 0x1, RZ ;  /* 0x0000000107077819 */ /* 0x000fc800000006ff */
[----:B------:R-:W-:Y:S01]  /*0520*/  PRMT R16, R7, 0x7610, R16 ;  /* 0x0000761007107816 */ /* 0x000fe20000000010 */
[----:B------:R0:W-:Y:S01]  /*0530*/  STG.E.U16 desc[UR4][R14.64], R7 ;  /* 0x000000070e007986 */ /* 0x0001e2000c101504 */
[----:B------:R-:W-:Y:S05]  /*0540*/  @!P0 BRA `(.L_x_11) ;  /* 0x0000000000208947 */ /* 0x000fea0003800000 */
[----:B------:R-:W-:-:S05]  /*0550*/  IMAD.WIDE R12, R3, 0x2, R12 ;  /* 0x00000002030c7825 */ /* 0x000fca00078e020c */
[----:B------:R-:W2:Y:S04]  /*0560*/  LDG.E.U16 R17, desc[UR4][R12.64+-0x2] ;  /* 0xfffffe040c117981 */ /* 0x000ea8000c1e1500 */
[----:B0-----:R-:W3:Y:S01]  /*0570*/  LDG.E.U16 R7, desc[UR4][R12.64] ;  /* 0x000000040c077981 */ /* 0x001ee2000c1e1500 */
[----:B--2---:R-:W-:-:S05]  /*0580*/  IMAD.MOV R17, RZ, RZ, -R17 ;  /* 0x000000ffff117224 */ /* 0x004fca00078e0a11 */
[----:B------:R-:W-:-:S04]  /*0590*/  PRMT R17, R17, 0x7710, RZ ;  /* 0x0000771011117816 */ /* 0x000fc800000000ff */
[----:B---3--:R-:W-:-:S04]  /*05a0*/  IADD3 R7, PT, PT, R16, R7, R17 ;  /* 0x0000000710077210 */ /* 0x008fc80007ffe011 */
[----:B------:R-:W-:Y:S01]  /*05b0*/  PRMT R16, R7, 0x7610, R16 ;  /* 0x0000761007107816 */ /* 0x000fe20000000010 */
[----:B------:R1:W-:Y:S06]  /*05c0*/  STG.E.U16 desc[UR4][R14.64], R7 ;  /* 0x000000070e007986 */ /* 0x0003ec000c101504 */
.L_x_11:
[----:B------:R-:W-:Y:S05]  /*05d0*/  BSYNC.RECONVERGENT B3 ;  /* 0x0000000000037941 */ /* 0x000fea0003800200 */
.L_x_10:
        /* <DEDUP_REMOVED lines=10> */
.L_x_9:
[----:B-1----:R-:W-:-:S05]  /*0680*/  IMAD.WIDE R14, R6, 0x2, R10 ;  /* 0x00000002060e7825 */ /* 0x002fca00078e020a */
[----:B------:R-:W3:Y:S04]  /*0690*/  LDG.E.U16 R12, desc[UR4][R14.64+-0x2] ;  /* 0xfffffe040e0c7981 */ /* 0x000ee8000c1e1500 */
[----:B------:R-:W4:Y:S01]  /*06a0*/  LDG.E.U16 R7, desc[UR4][R14.64+0x2] ;  /* 0x000002040e077981 */ /* 0x000f22000c1e1500 */
[C---:B------:R-:W-:Y:S01]  /*06b0*/  ISETP.NE.AND P0, PT, R5.reuse, R2, PT ;  /* 0x000000020500720c */ /* 0x040fe20003f05270 */
[----:B------:R-:W-:Y:S01]  /*06c0*/  BSSY.RECONVERGENT B3, `(.L_x_12) ;  /* 0x0000012000037945 */ /* 0x000fe20003800200 */
[----:B------:R-:W-:Y:S01]  /*06d0*/  ISETP.NE.AND P1, PT, R5, RZ, PT ;  /* 0x000000ff0500720c */ /* 0x000fe20003f25270 */
[----:B---3--:R-:W-:-:S05]  /*06e0*/  IMAD.MOV R12, RZ, RZ, -R12 ;  /* 0x000000ffff0c7224 */ /* 0x008fca00078e0a0c */
[----:B------:R-:W-:-:S04]  /*06f0*/  PRMT R12, R12, 0x7710, RZ ;  /* 0x000077100c0c7816 */ /* 0x000fc800000000ff */
[----:B----4-:R-:W-:Y:S01]  /*0700*/  IADD3 R7, PT, PT, R7, R12, RZ ;  /* 0x0000000c07077210 */ /* 0x010fe20007ffe0ff */
        /* <DEDUP_REMOVED lines=13> */
.L_x_13:
[----:B------:R-:W-:Y:S05]  /*07e0*/  BSYNC.RECONVERGENT B3 ;  /* 0x0000000000037941 */ /* 0x000fea0003800200 */
.L_x_12:
        /* <DEDUP_REMOVED lines=8> */
[----:B------:R3:W-:Y:S02]  /*0870*/  STG.E.U16 desc[UR4][R12.64], R15 ;  /* 0x0000000f0c007986 */ /* 0x0007e4000c101504 */
.L_x_8:
[----:B------:R-:W-:Y:S05]  /*0880*/  BSYNC.RECONVERGENT B0 ;  /* 0x0000000000007941 */ /* 0x000fea0003800200 */
.L_x_4:
[----:B------:R-:W-:-:S04]  /*0890*/  IADD3 R4, PT, PT, R22, R4, RZ ;  /* 0x0000000416047210 */ /* 0x000fc80007ffe0ff */
[----:B------:R-:W-:-:S13]  /*08a0*/  ISETP.GE.AND P0, PT, R4, R3, PT ;  /* 0x000000030400720c */ /* 0x000fda0003f06270 */
[----:B------:R-:W-:Y:S05]  /*08b0*/  @!P0 BRA `(.L_x_14) ;  /* 0xfffffff800508947 */ /* 0x000fea000383ffff */
.L_x_3:
[----:B------:R-:W-:Y:S05]  /*08c0*/  BSYNC.RECONVERGENT B1 ;  /* 0x0000000000017941 */ /* 0x000fea0003800200 */
.L_x_2:
[----:B------:R-:W5:Y:S01]  /*08d0*/  LDCU UR6, c[0x0][0x388] ;  /* 0x00007100ff0677ac */ /* 0x000f620008000800 */
[----:B------:R-:W-:Y:S02]  /*08e0*/  IMAD.IADD R5, R21, 0x1, R5 ;  /* 0x0000000115057824 */ /* 0x000fe400078e0205 */
[----:B-----5:R-:W-:-:S05]  /*08f0*/  IMAD.U32 R20, RZ, RZ, UR6 ;  /* 0x00000006ff147e24 */ /* 0x020fca000f8e00ff */
[----:B------:R-:W-:-:S13]  /*0900*/  ISETP.GE.AND P0, PT, R5, R20, PT ;  /* 0x000000140500720c */ /* 0x000fda0003f06270 */
[----:B------:R-:W-:Y:S05]  /*0910*/  @!P0 BRA `(.L_x_15) ;  /* 0xfffffff800148947 */ /* 0x000fea000383ffff */
.L_x_1:
[----:B------:R-:W-:Y:S05]  /*0920*/  BSYNC.RECONVERGENT B2 ;  /* 0x0000000000027941 */ /* 0x000fea0003800200 */
.L_x_0:
[----:B------:R-:W-:-:S13]  /*0930*/  ISETP.GE.AND P0, PT, R24, R3, PT ;  /* 0x000000031800720c */ /* 0x000fda0003f06270 */
[----:B------:R-:W-:Y:S05]  /*0940*/  @P0 EXIT ;  /* 0x000000000000094d */ /* 0x000fea0003800000 */
[----:B------:R-:W-:Y:S01]  /*0950*/  IMAD.IADD R20, R20, 0x1, -R23 ;  /* 0x0000000114147824 */ /* 0x000fe200078e0a17 */
[----:B01----:R-:W-:Y:S01]  /*0960*/  IADD3 R7, PT, PT, R23, -0x1, RZ ;  /* 0xffffffff17077810 */ /* 0x003fe20007ffe0ff */
[----:B------:R-:W-:Y:S01]  /*0970*/  VIADD R9, R3, 0xffffffff ;  /* 0xffffffff03097836 */ /* 0x000fe20000000000 */
[----:B------:R-:W0:Y:S01]  /*0980*/  LDCU.64 UR8, c[0x0][0x388] ;  /* 0x00007100ff0877ac */ /* 0x000e220008000a00 */
[----:B------:R-:W-:-:S07]  /*0990*/  IMAD R8, R23, R3, R3 ;  /* 0x0000000317087224 */ /* 0x000fce00078e0203 */
.L_x_29:
[----:B-1----:R-:W1:Y:S01]  /*09a0*/  LDCU UR6, c[0x0][0x388] ;  /* 0x00007100ff0677ac */ /* 0x002e620008000800 */
[----:B------:R-:W-:Y:S01]  /*09b0*/  BSSY.RECONVERGENT B1, `(.L_x_16) ;  /* 0x0000076000017945 */ /* 0x000fe20003800200 */
[----:B-1----:R-:W-:-:S13]  /*09c0*/  ISETP.GE.AND P0, PT, R23, UR6, PT ;  /* 0x0000000617007c0c */ /* 0x002fda000bf06270 */
[----:B--234-:R-:W-:Y:S05]  /*09d0*/  @P0 BRA `(.L_x_17) ;  /* 0x0000000400cc0947 */ /* 0x01cfea0003800000 */
[----:B------:R-:W1:Y:S01]  /*09e0*/  LDC.64 R10, c[0x0][0x380] ;  /* 0x0000e000ff0a7b82 */ /* 0x000e620000000a00 */
[----:B------:R-:W5:Y:S01]  /*09f0*/  LDCU UR6, c[0x0][0x38c] ;  /* 0x00007180ff0677ac */ /* 0x000f620008000800 */
[----:B------:R-:W-:Y:S01]  /*0a00*/  LOP3.LUT R6, RZ, R23, RZ, 0x33, !PT ;  /* 0x00000017ff067212 */ /* 0x000fe200078e33ff */
[----:B------:R-:W-:Y:S02]  /*0a10*/  IMAD.IADD R5, R8, 0x1, R24 ;  /* 0x0000000108057824 */ /* 0x000fe400078e0218 */
[----:B------:R-:W-:Y:S02]  /*0a20*/  IMAD.MOV.U32 R4, RZ, RZ, R20 ;  /* 0x000000ffff047224 */ /* 0x000fe400078e0014 */
[----:B------:R-:W-:Y:S01]  /*0a30*/  IMAD.MOV.U32 R3, RZ, RZ, R23 ;  /* 0x000000ffff037224 */ /* 0x000fe200078e0017 */
[----:B--234-:R-:W2:Y:S01]  /*0a40*/  LDC.64 R12, c[0x0][0x398] ;  /* 0x0000e600ff0c7b82 */ /* 0x01cea20000000a00 */
[--C-:B-----5:R-:W-:Y:S02]  /*0a50*/  IMAD R2, R23, UR6, R24.reuse ;  /* 0x0000000617027c24 */ /* 0x120fe4000f8e0218 */
[----:B------:R-:W-:-:S07]  /*0a60*/  IMAD R0, R7, UR6, R24 ;  /* 0x0000000607007c24 */ /* 0x000fce000f8e0218 */
.L_x_28:
[----:B------:R-:W-:Y:S01]  /*0a70*/  ISETP.NE.AND P0, PT, R6, -0x1, PT ;  /* 0xffffffff0600780c */ /* 0x000fe20003f05270 */
[----:B------:R-:W-:-:S12]  /*0a80*/  BSSY.RECONVERGENT B0, `(.L_x_18) ;  /* 0x0000060000007945 */ /* 0x000fd80003800200 */
[----:B01234-:R-:W-:Y:S05]  /*0a90*/  @P0 BRA `(.L_x_19) ;  /* 0x00000000007c0947 */ /* 0x01ffea0003800000 */
[----:B-1----:R-:W-:-:S05]  /*0aa0*/  IMAD.WIDE R16, R2, 0x2, R10 ;  /* 0x0000000202107825 */ /* 0x002fca00078e020a */
[----:B------:R-:W3:Y:S01]  /*0ab0*/  LDG.E.U16 R15, desc[UR4][R16.64] ;  /* 0x00000004100f7981 */ /* 0x000ee2000c1e1500 */
[----:B------:R-:W-:-:S05]  /*0ac0*/  IMAD.WIDE R18, R5, 0x2, R10 ;  /* 0x0000000205127825 */ /* 0x000fca00078e020a */
[----:B------:R-:W4:Y:S01]  /*0ad0*/  LDG.E.U16 R14, desc[UR4][R18.64] ;  /* 0x00000004120e7981 */ /* 0x000f22000c1e1500 */
[C---:B------:R-:W-:Y:S01]  /*0ae0*/  ISETP.NE.AND P0, PT, R24.reuse, R9, PT ;  /* 0x000000091800720c */ /* 0x040fe20003f05270 */
[----:B------:R-:W-:Y:S01]  /*0af0*/  BSSY.RECONVERGENT B2, `(.L_x_20) ;  /* 0x0000011000027945 */ /* 0x000fe20003800200 */
[----:B------:R-:W-:Y:S01]  /*0b00*/  ISETP.NE.AND P1, PT, R24, RZ, PT ;  /* 0x000000ff1800720c */ /* 0x000fe20003f25270 */
[----:B---3--:R-:W-:-:S05]  /*0b10*/  IMAD.MOV R15, RZ, RZ, -R15 ;  /* 0x000000ffff0f7224 */ /* 0x008fca00078e0a0f */
[----:B------:R-:W-:-:S04]  /*0b20*/  PRMT R15, R15, 0x7710, RZ ;  /* 0x000077100f0f7816 */ /* 0x000fc800000000ff */
[----:B----4-:R-:W-:-:S05]  /*0b30*/  IADD3 R14, PT, PT, R14, R15, RZ ;  /* 0x0000000f0e0e7210 */ /* 0x010fca0007ffe0ff */
[----:B------:R-:W-:Y:S02]  /*0b40*/  IMAD.SHL.U32 R27, R14, 0x2, RZ ;  /* 0x000000020e1b7824 */ /* 0x000fe400078e00ff */
[----:B--2---:R-:W-:-:S03]  /*0b50*/  IMAD.WIDE R14, R2, 0x2, R12 ;  /* 0x00000002020e7825 */ /* 0x004fc600078e020c */
[----:B------:R-:W-:Y:S02]  /*0b60*/  PRMT R25, R27, 0x7610, R25 ;  /* 0x000076101b197816 */ /* 0x000fe40000000019 */
[----:B------:R1:W-:Y:S01]  /*0b70*/  STG.E.U16 desc[UR4][R14.64], R27 ;  /* 0x0000001b0e007986 */ /* 0x0003e2000c101504 */
[----:B------:R-:W-:Y:S05]  /*0b80*/  @!P0 BRA `(.L_x_21) ;  /* 0x00000000001c8947 */ /* 0x000fea0003800000 */
[----:B-1----:R-:W2:Y:S04]  /*0b90*/  LDG.E.U16 R27, desc[UR4][R16.64+0x2] ;  /* 0x00000204101b7981 */ /* 0x002ea8000c1e1500 */
[----:B------:R-:W3:Y:S01]  /*0ba0*/  LDG.E.U16 R26, desc[UR4][R18.64+0x2] ;  /* 0x00000204121a7981 */ /* 0x000ee2000c1e1500 */
[----:B--2---:R-:W-:-:S05]  /*0bb0*/  IMAD.MOV R27, RZ, RZ, -R27 ;  /* 0x000000ffff1b7224 */ /* 0x004fca00078e0a1b */
[----:B------:R-:W-:-:S04]  /*0bc0*/  PRMT R27, R27, 0x7710, RZ ;  /* 0x000077101b1b7816 */ /* 0x000fc800000000ff */
[----:B---3--:R-:W-:-:S04]  /*0bd0*/  IADD3 R27, PT, PT, R25, R26, R27 ;  /* 0x0000001a191b7210 */ /* 0x008fc80007ffe01b */
[----:B------:R-:W-:Y:S01]  /*0be0*/  PRMT R25, R27, 0x7610, R25 ;  /* 0x000076101b197816 */ /* 0x000fe20000000019 */
[----:B------:R2:W-:Y:S06]  /*0bf0*/  STG.E.U16 desc[UR4][R14.64], R27 ;  /* 0x0000001b0e007986 */ /* 0x0005ec000c101504 */
.L_x_21:
[----:B0-----:R-:W-:Y:S05]  /*0c00*/  BSYNC.RECONVERGENT B2 ;  /* 0x0000000000027941 */ /* 0x001fea0003800200 */
.L_x_20:
[----:B------:R-:W-:Y:S05]  /*0c10*/  @!P1 BRA `(.L_x_22) ;  /* 0x0000000400189947 */ /* 0x000fea0003800000 */
[----:B------:R-:W3:Y:S04]  /*0c20*/  LDG.E.U16 R16, desc[UR4][R16.64+-0x2] ;  /* 0xfffffe0410107981 */ /* 0x000ee8000c1e1500 */
[----:B------:R-:W4:Y:S01]  /*0c30*/  LDG.E.U16 R18, desc[UR4][R18.64+-0x2] ;  /* 0xfffffe0412127981 */ /* 0x000f22000c1e1500 */
[----:B---3--:R-:W-:-:S05]  /*0c40*/  IMAD.MOV R26, RZ, RZ, -R16 ;  /* 0x000000ffff1a7224 */ /* 0x008fca00078e0a10 */
[----:B------:R-:W-:-:S04]  /*0c50*/  PRMT R26, R26, 0x7710, RZ ;  /* 0x000077101a1a7816 */ /* 0x000fc800000000ff */
[----:B----4-:R-:W-:-:S05]  /*0c60*/  IADD3 R25, PT, PT, R25, R18, R26 ;  /* 0x0000001219197210 */ /* 0x010fca0007ffe01a */
[----:B------:R0:W-:Y:S01]  /*0c70*/  STG.E.U16 desc[UR4][R14.64], R25 ;  /* 0x000000190e007986 */ /* 0x0001e2000c101504 */
[----:B------:R-:W-:Y:S05]  /*0c80*/  BRA `(.L_x_22) ;  /* 0x0000000000fc7947 */ /* 0x000fea0003800000 */
.L_x_19:
[----:B------:R-:W-:-:S13]  /*0c90*/  ISETP.NE.AND P0, PT, R4, 0x1, PT ;  /* 0x000000010400780c */ /* 0x000fda0003f05270 */
[----:B------:R-:W-:Y:S05]  /*0ca0*/  @P0 BRA `(.L_x_23) ;  /* 0x00000000007c0947 */ /* 0x000fea0003800000 */
        /* <DEDUP_REMOVED lines=22> */
.L_x_25:
[----:B0-----:R-:W-:Y:S05]  /*0e10*/  BSYNC.RECONVERGENT B2 ;  /* 0x0000000000027941 */ /* 0x001fea0003800200 */
.L_x_24:
        /* <DEDUP_REMOVED lines=8> */
.L_x_23:
        /* <DEDUP_REMOVED lines=22> */
.L_x_27:
[----:B0-----:R-:W-:Y:S05]  /*1000*/  BSYNC.RECONVERGENT B2 ;  /* 0x0000000000027941 */ /* 0x001fea0003800200 */
.L_x_26:
[----:B------:R-:W-:Y:S05]  /*1010*/  @!P1 BRA `(.L_x_22) ;  /* 0x0000000000189947 */ /* 0x000fea0003800000 */
[----:B------:R-:W3:Y:S04]  /*1020*/  LDG.E.U16 R14, desc[UR4][R14.64+-0x2] ;  /* 0xfffffe040e0e7981 */ /* 0x000ee8000c1e1500 */
[----:B------:R-:W4:Y:S01]  /*1030*/  LDG.E.U16 R16, desc[UR4][R16.64+-0x2] ;  /* 0xfffffe0410107981 */ /* 0x000f22000c1e1500 */
[----:B---3--:R-:W-:-:S05]  /*1040*/  IMAD.MOV R26, RZ, RZ, -R14 ;  /* 0x000000ffff1a7224 */ /* 0x008fca00078e0a0e */
[----:B------:R-:W-:-:S04]  /*1050*/  PRMT R26, R26, 0x7710, RZ ;  /* 0x000077101a1a7816 */ /* 0x000fc800000000ff */
[----:B----4-:R-:W-:-:S05]  /*1060*/  IADD3 R25, PT, PT, R25, R16, R26 ;  /* 0x0000001019197210 */ /* 0x010fca0007ffe01a */
[----:B------:R3:W-:Y:S02]  /*1070*/  STG.E.U16 desc[UR4][R18.64], R25 ;  /* 0x0000001912007986 */ /* 0x0007e4000c101504 */
.L_x_22:
[----:B------:R-:W-:Y:S05]  /*1080*/  BSYNC.RECONVERGENT B0 ;  /* 0x0000000000007941 */ /* 0x000fea0003800200 */
.L_x_18:
[C---:B------:R-:W-:Y:S01]  /*1090*/  IMAD.IADD R3, R21.reuse, 0x1, R3 ;  /* 0x0000000115037824 */ /* 0x040fe200078e0203 */
[C---:B------:R-:W-:Y:S01]  /*10a0*/  IADD3 R6, PT, PT, -R21.reuse, R6, RZ ;  /* 0x0000000615067210 */ /* 0x040fe20007ffe1ff */
[C---:B------:R-:W-:Y:S02]  /*10b0*/  IMAD R2, R21.reuse, UR9, R2 ;  /* 0x0000000915027c24 */ /* 0x040fe4000f8e0202 */
[----:B------:R-:W-:Y:S01]  /*10c0*/  IMAD R5, R21, UR9, R5 ;  /* 0x0000000915057c24 */ /* 0x000fe2000f8e0205 */
[----:B------:R-:W-:Y:S01]  /*10d0*/  ISETP.GE.AND P0, PT, R3, UR8, PT ;  /* 0x0000000803007c0c */ /* 0x000fe2000bf06270 */
[----:B------:R-:W-:Y:S02]  /*10e0*/  IMAD R0, R21, UR9, R0 ;  /* 0x0000000915007c24 */ /* 0x000fe4000f8e0200 */
[----:B------:R-:W-:-:S10]  /*10f0*/  IMAD.IADD R4, R4, 0x1, -R21 ;  /* 0x0000000104047824 */ /* 0x000fd400078e0a15 */
[----:B------:R-:W-:Y:S05]  /*1100*/  @!P0 BRA `(.L_x_28) ;  /* 0xfffffff800588947 */ /* 0x000fea000383ffff */
.L_x_17:
[----:B0-----:R-:W-:Y:S05]  /*1110*/  BSYNC.RECONVERGENT B1 ;  /* 0x0000000000017941 */ /* 0x001fea0003800200 */
.L_x_16:
[----:B------:R-:W0:Y:S01]  /*1120*/  LDCU UR6, c[0x0][0x38c] ;  /* 0x00007180ff0677ac */ /* 0x000e220008000800 */
[----:B------:R-:W-:-:S05]  /*1130*/  IMAD.IADD R24, R22, 0x1, R24 ;  /* 0x0000000116187824 */ /* 0x000fca00078e0218 */
[----:B0-----:R-:W-:-:S13]  /*1140*/  ISETP.GE.AND P0, PT, R24, UR6, PT ;  /* 0x0000000618007c0c */ /* 0x001fda000bf06270 */
[----:B------:R-:W-:Y:S05]  /*1150*/  @!P0 BRA `(.L_x_29) ;  /* 0xfffffff800108947 */ /* 0x000fea000383ffff */
[----:B------:R-:W-:Y:S05]  /*1160*/  EXIT ;  /* 0x000000000000794d */ /* 0x000fea0003800000 */
.L_x_30:
[----:B------:R-:W-:-:S00]  /*1170*/  BRA `(.L_x_30) ;  /* 0xfffffffc00fc7947 */ /* 0x000fc0000383ffff */
[----:B------:R-:W-:-:S00]  /*1180*/  NOP ;  /* 0x0000000000007918 */ /* 0x000fc00000000000 */
[----:B------:R-:W-:-:S00]  /*1190*/  NOP ;  /* 0x0000000000007918 */ /* 0x000fc00000000000 */
[----:B------:R-:W-:-:S00]  /*11a0*/  NOP ;  /* 0x0000000000007918 */ /* 0x000fc00000000000 */
[----:B------:R-:W-:-:S00]  /*11b0*/  NOP ;  /* 0x0000000000007918 */ /* 0x000fc00000000000 */
[----:B------:R-:W-:-:S00]  /*11c0*/  NOP ;  /* 0x0000000000007918 */ /* 0x000fc00000000000 */
[----:B------:R-:W-:-:S00]  /*11d0*/  NOP ;  /* 0x0000000000007918 */ /* 0x000fc00000000000 */
[----:B------:R-:W-:-:S00]  /*11e0*/  NOP ;  /* 0x0000000000007918 */ /* 0x000fc00000000000 */
[----:B------:R-:W-:-:S00]  /*11f0*/  NOP ;  /* 0x0000000000007918 */ /* 0x000fc00000000000 */
.L_x_84:


//--------------------- .text._Z13gaussian_utilPhfiiiPfS0_Ps --------------------------
	.section	.text._Z13gaussian_utilPhfiiiPfS0_Ps,"ax",@progbits
	.align	128
        .global         _Z13gaussian_utilPhfiiiPfS0_Ps
        .type           _Z13gaussian_utilPhfiiiPfS0_Ps,@function
        .size           _Z13gaussian_utilPhfiiiPfS0_Ps,(.L_x_83 - _Z13gaussian_utilPhfiiiPfS0_Ps)
        .other          _Z13gaussian_utilPhfiiiPfS0_Ps,@"STO_CUDA_ENTRY STV_DEFAULT"
_Z13gaussian_utilPhfiiiPfS0_Ps:
.text._Z13gaussian_utilPhfiiiPfS0_Ps:
[----:B------:R-:W-:Y:S01]  /*0000*/  LDC R1, c[0x0][0x37c] ;  /* 0x0000df00ff017b82 */ /* 0x000fe20000000800 */
[----:B------:R-:W0:Y:S07]  /*0010*/  S2R R0, SR_TID.Y ;  /* 0x0000000000007919 */ /* 0x000e2e0000002200 */
[----:B------:R-:W1:Y:S01]  /*0020*/  LDC R2, c[0x0][0x360] ;  /* 0x0000d800ff027b82 */ /* 0x000e620000000800 */
[----:B------:R-:W2:Y:S01]  /*0030*/  LDCU UR10, c[0x0][0x390] ;  /* 0x00007200ff0a77ac */ /* 0x000ea20008000800 */
[----:B------:R-:W-:Y:S01]  /*0040*/  BSSY.RECONVERGENT B0, `(.L_x_31) ;  /* 0x000010f000007945 */ /* 0x000fe20003800200 */
[----:B------:R-:W1:Y:S01]  /*0050*/  S2R R3, SR_TID.X ;  /* 0x0000000000037919 */ /* 0x000e620000002100 */
[----:B------:R-:W3:Y:S04]  /*0060*/  LDCU.64 UR6, c[0x0][0x358] ;  /* 0x00006b00ff0677ac */ /* 0x000ee80008000a00 */
[----:B------:R-:W0:Y:S08]  /*0070*/  S2UR UR5, SR_CTAID.Y ;  /* 0x00000000000579c3 */ /* 0x000e300000002600 */
[----:B------:R-:W0:Y:S01]  /*0080*/  LDC R5, c[0x0][0x364] ;  /* 0x0000d900ff057b82 */ /* 0x000e220000000800 */
[----:B------:R-:W4:Y:S01]  /*0090*/  LDCU UR8, c[0x0][0x370] ;  /* 0x00006e00ff0877ac */ /* 0x000f220008000800 */
[----:B--2---:R-:W-:Y:S01]  /*00a0*/  IMAD.U32 R11, RZ, RZ, UR10 ;  /* 0x0000000aff0b7e24 */ /* 0x004fe2000f8e00ff */
[----:B------:R-:W2:Y:S05]  /*00b0*/  LDCU UR9, c[0x0][0x374] ;  /* 0x00006e80ff0977ac */ /* 0x000eaa0008000800 */
[----:B------:R-:W5:Y:S08]  /*00c0*/  LDC R4, c[0x0][0x38c] ;  /* 0x0000e300ff047b82 */ /* 0x000f700000000800 */
[----:B------:R-:W1:Y:S01]  /*00d0*/  S2UR UR4, SR_CTAID.X ;  /* 0x00000000000479c3 */ /* 0x000e620000002500 */
[----:B0-----:R-:W-:-:S02]  /*00e0*/  IMAD R0, R5, UR5, R0 ;  /* 0x0000000505007c24 */ /* 0x001fc4000f8e0200 */
[----:B--2---:R-:W-:-:S03]  /*00f0*/  IMAD R5, R5, UR9, RZ ;  /* 0x0000000905057c24 */ /* 0x004fc6000f8e02ff */
[----:B------:R-:W-:Y:S02]  /*0100*/  ISETP.GE.AND P0, PT, R0, R11, PT ;  /* 0x0000000b0000720c */ /* 0x000fe40003f06270 */
[----:B-----5:R-:W-:-:S04]  /*0110*/  LEA.HI R7, R4, R4, RZ, 0x1 ;  /* 0x0000000404077211 */ /* 0x020fc800078f08ff */
[----:B------:R-:W-:Y:S01]  /*0120*/  SHF.R.S32.HI R7, RZ, 0x1, R7 ;  /* 0x00000001ff077819 */ /* 0x000fe20000011407 */
[C---:B-1----:R-:W-:Y:S02]  /*0130*/  IMAD R3, R2.reuse, UR4, R3 ;  /* 0x0000000402037c24 */ /* 0x042fe4000f8e0203 */
[----:B----4-:R-:W-:-:S04]  /*0140*/  IMAD R2, R2, UR8, RZ ;  /* 0x0000000802027c24 */ /* 0x010fc8000f8e02ff */
[----:B---3--:R-:W-:Y:S05]  /*0150*/  @P0 BRA `(.L_x_32) ;  /* 0x0000000c00f40947 */ /* 0x008fea0003800000 */
[----:B------:R-:W-:-:S13]  /*0160*/  ISETP.GT.AND P0, PT, R4, -0x2, PT ;  /* 0xfffffffe0400780c */ /* 0x000fda0003f04270 */
[----:B------:R-:W-:Y:S05]  /*0170*/  @P0 BRA `(.L_x_33) ;  /* 0x0000000000800947 */ /* 0x000fea0003800000 */
[----:B------:R-:W-:Y:S01]  /*0180*/  IMAD.MOV.U32 R9, RZ, RZ, 0x7f800000 ;  /* 0x7f800000ff097424 */ /* 0x000fe200078e00ff */
[----:B------:R-:W0:Y:S03]  /*0190*/  FCHK P0, RZ, RZ ;  /* 0x000000ffff007302 */ /* 0x000e260000000000 */
[----:B------:R-:W-:-:S04]  /*01a0*/  FFMA R4, -RZ, R9, 1 ;  /* 0x3f800000ff047423 */ /* 0x000fc80000000109 */
[----:B------:R-:W-:-:S04]  /*01b0*/  FFMA R4, R4, R9, +INF ;  /* 0x7f80000004047423 */ /* 0x000fc80000000009 */
[----:B------:R-:W-:-:S04]  /*01c0*/  FFMA R9, RZ, R4, RZ ;  /* 0x00000004ff097223 */ /* 0x000fc800000000ff */
[----:B------:R-:W-:-:S04]  /*01d0*/  FFMA R6, -RZ, R9, RZ ;  /* 0x00000009ff067223 */ /* 0x000fc800000001ff */
[----:B------:R-:W-:Y:S01]  /*01e0*/  FFMA R13, R4, R6, R9 ;  /* 0x00000006040d7223 */ /* 0x000fe20000000009 */
[----:B0-----:R-:W-:Y:S06]  /*01f0*/  @!P0 BRA `(.L_x_34) ;  /* 0x0000000000108947 */ /* 0x001fec0003800000 */
[----:B------:R-:W-:Y:S02]  /*0200*/  CS2R R10, SRZ ;  /* 0x00000000000a7805 */ /* 0x000fe4000001ff00 */
[----:B------:R-:W-:-:S07]  /*0210*/  MOV R14, 0x230 ;  /* 0x00000230000e7802 */ /* 0x000fce0000000f00 */
[----:B------:R-:W-:Y:S05]  /*0220*/  CALL.REL.NOINC `($__internal_0_$__cuda_sm3x_div_rn_noftz_f32_slowpath) ;  /* 0x00000024009c7944 */ /* 0x000fea0003c00000 */
[----:B------:R-:W-:-:S07]  /*0230*/  MOV R13, R15 ;  /* 0x0000000f000d7202 */ /* 0x000fce0000000f00 */
.L_x_34:
[----:B------:R-:W-:-:S07]  /*0240*/  IMAD.MOV.U32 R4, RZ, RZ, R0 ;  /* 0x000000ffff047224 */ /* 0x000fce00078e0000 */
.L_x_38:
[----:B------:R-:W0:Y:S01]  /*0250*/  LDC R6, c[0x0][0x394] ;  /* 0x0000e500ff067b82 */ /* 0x000e220000000800 */
[----:B------:R-:W-:Y:S01]  /*0260*/  BSSY.RECONVERGENT B1, `(.L_x_35) ;  /* 0x000000b000017945 */ /* 0x000fe20003800200 */
[----:B0-----:R-:W-:-:S13]  /*0270*/  ISETP.GE.AND P0, PT, R3, R6, PT ;  /* 0x000000060300720c */ /* 0x001fda0003f06270 */
[----:B-1----:R-:W-:Y:S05]  /*0280*/  @P0 BRA `(.L_x_36) ;  /* 0x0000000000200947 */ /* 0x002fea0003800000 */
[----:B------:R-:W0:Y:S01]  /*0290*/  LDC.64 R10, c[0x0][0x3a0] ;  /* 0x0000e800ff0a7b82 */ /* 0x000e220000000a00 */
[----:B------:R-:W-:-:S07]  /*02a0*/  IMAD.MOV.U32 R15, RZ, RZ, R3 ;  /* 0x000000ffff0f7224 */ /* 0x000fce00078e0003 */
.L_x_37:
[----:B-1----:R-:W-:Y:S01]  /*02b0*/  IMAD R9, R4, R6, R15 ;  /* 0x0000000604097224 */ /* 0x002fe200078e020f */
[----:B------:R-:W-:-:S03]  /*02c0*/  IADD3 R15, PT, PT, R2, R15, RZ ;  /* 0x0000000f020f7210 */ /* 0x000fc60007ffe0ff */
[----:B0-----:R-:W-:Y:S01]  /*02d0*/  IMAD.WIDE R8, R9, 0x4, R10 ;  /* 0x0000000409087825 */ /* 0x001fe200078e020a */
[----:B------:R-:W-:-:S04]  /*02e0*/  ISETP.GE.AND P0, PT, R15, R6, PT ;  /* 0x000000060f00720c */ /* 0x000fc80003f06270 */
[----:B------:R1:W-:Y:S09]  /*02f0*/  STG.E desc[UR6][R8.64], R13 ;  /* 0x0000000d08007986 */ /* 0x0003f2000c101906 */
[----:B------:R-:W-:Y:S05]  /*0300*/  @!P0 BRA `(.L_x_37) ;  /* 0xfffffffc00e88947 */ /* 0x000fea000383ffff */
.L_x_36:
[----:B------:R-:W-:Y:S05]  /*0310*/  BSYNC.RECONVERGENT B1 ;  /* 0x0000000000017941 */ /* 0x000fea0003800200 */
.L_x_35:
[----:B------:R-:W0:Y:S01]  /*0320*/  LDCU UR4, c[0x0][0x390] ;  /* 0x00007200ff0477ac */ /* 0x000e220008000800 */
[----:B------:R-:W-:Y:S02]  /*0330*/  IMAD.IADD R4, R5, 0x1, R4 ;  /* 0x0000000105047824 */ /* 0x000fe400078e0204 */
[----:B0-----:R-:W-:-:S05]  /*0340*/  IMAD.U32 R11, RZ, RZ, UR4 ;  /* 0x00000004ff0b7e24 */ /* 0x001fca000f8e00ff */
[----:B------:R-:W-:-:S13]  /*0350*/  ISETP.GE.AND P0, PT, R4, R11, PT ;  /* 0x0000000b0400720c */ /* 0x000fda0003f06270 */
[----:B------:R-:W-:Y:S05]  /*0360*/  @!P0 BRA `(.L_x_38) ;  /* 0xfffffffc00b88947 */ /* 0x000fea000383ffff */
[----:B------:R-:W-:Y:S05]  /*0370*/  BRA `(.L_x_32) ;  /* 0x0000000c006c7947 */ /* 0x000fea0003800000 */
.L_x_33:
[----:B------:R-:W-:Y:S01]  /*0380*/  IABS R4, R7 ;  /* 0x0000000700047213 */ /* 0x000fe20000000000 */
[----:B------:R-:W-:Y:S01]  /*0390*/  IMAD.MOV.U32 R18, RZ, RZ, R0 ;  /* 0x000000ffff127224 */ /* 0x000fe200078e0000 */
[C---:B------:R-:W-:Y:S02]  /*03a0*/  IADD3 R12, PT, PT, -R7.reuse, RZ, RZ ;  /* 0x000000ff070c7210 */ /* 0x040fe40007ffe1ff */
[----:B------:R-:W-:-:S05]  /*03b0*/  IADD3 R19, PT, PT, R7, R4, RZ ;  /* 0x0000000407137210 */ /* 0x000fca0007ffe0ff */
[----:B------:R-:W-:-:S05]  /*03c0*/  VIADD R6, R19, 0x1 ;  /* 0x0000000113067836 */ /* 0x000fca0000000000 */
[C---:B------:R-:W-:Y:S02]  /*03d0*/  LOP3.LUT R13, R6.reuse, 0x7, RZ, 0xc0, !PT ;  /* 0x00000007060d7812 */ /* 0x040fe400078ec0ff */
[C---:B------:R-:W-:Y:S02]  /*03e0*/  LOP3.LUT R8, R6.reuse, 0x3, RZ, 0xc0, !PT ;  /* 0x0000000306087812 */ /* 0x040fe400078ec0ff */
[----:B------:R-:W-:Y:S01]  /*03f0*/  LOP3.LUT R6, R6, 0xfffffff8, RZ, 0xc0, !PT ;  /* 0xfffffff806067812 */ /* 0x000fe200078ec0ff */
[----:B------:R-:W-:-:S07]  /*0400*/  VIADD R4, R13, 0xffffffff ;  /* 0xffffffff0d047836 */ /* 0x000fce0000000000 */
.L_x_50:
[----:B------:R-:W0:Y:S01]  /*0410*/  LDCU UR4, c[0x0][0x394] ;  /* 0x00007280ff0477ac */ /* 0x000e220008000800 */
[----:B------:R-:W-:Y:S01]  /*0420*/  BSSY.RECONVERGENT B1, `(.L_x_39) ;  /* 0x00000cb000017945 */ /* 0x000fe20003800200 */
[----:B0-----:R-:W-:-:S13]  /*0430*/  ISETP.GE.AND P0, PT, R3, UR4, PT ;  /* 0x0000000403007c0c */ /* 0x001fda000bf06270 */
[----:B------:R-:W-:Y:S05]  /*0440*/  @P0 BRA `(.L_x_40) ;  /* 0x0000000c00200947 */ /* 0x000fea0003800000 */
[----:B------:R-:W-:-:S07]  /*0450*/  IMAD.MOV.U32 R9, RZ, RZ, R3 ;  /* 0x000000ffff097224 */ /* 0x000fce00078e0003 */
.L_x_49:
[----:B------:R-:W-:Y:S02]  /*0460*/  ISETP.GE.U32.AND P0, PT, R19, 0x7, PT ;  /* 0x000000071300780c */ /* 0x000fe40003f06070 */
[----:B------:R-:W-:Y:S02]  /*0470*/  CS2R R20, SRZ ;  /* 0x0000000000147805 */ /* 0x000fe4000001ff00 */
[----:B------:R-:W-:Y:S02]  /*0480*/  ISETP.NE.AND P2, PT, R13, RZ, PT ;  /* 0x000000ff0d00720c */ /* 0x000fe40003f45270 */
[----:B------:R-:W-:-:S07]  /*0490*/  MOV R22, R12 ;  /* 0x0000000c00167202 */ /* 0x000fce0000000f00 */
[----:B0-----:R-:W-:Y:S05]  /*04a0*/  @!P0 BRA `(.L_x_41) ;  /* 0x0000000400388947 */ /* 0x001fea0003800000 */
[----:B------:R-:W0:Y:S01]  /*04b0*/  LDC.64 R10, c[0x0][0x398] ;  /* 0x0000e600ff0a7b82 */ /* 0x000e220000000a00 */
[----:B------:R-:W-:Y:S02]  /*04c0*/  IMAD.MOV.U32 R20, RZ, RZ, RZ ;  /* 0x000000ffff147224 */ /* 0x000fe400078e00ff */
[----:B------:R-:W-:-:S07]  /*04d0*/  IMAD.MOV.U32 R22, RZ, RZ, R12 ;  /* 0x000000ffff167224 */ /* 0x000fce00078e000c */
.L_x_42:
[----:B------:R-:W1:Y:S01]  /*04e0*/  LDCU UR8, c[0x0][0x394] ;  /* 0x00007280ff0877ac */ /* 0x000e620008000800 */
[----:B------:R-:W-:Y:S01]  /*04f0*/  IADD3 R23, PT, PT, R22, R9, RZ ;  /* 0x0000000916177210 */ /* 0x000fe20007ffe0ff */
[----:B------:R-:W-:Y:S01]  /*0500*/  IMAD.IADD R17, R7, 0x1, R22 ;  /* 0x0000000107117824 */ /* 0x000fe200078e0216 */
[----:B------:R-:W2:Y:S03]  /*0510*/  LDCU.64 UR4, c[0x0][0x380] ;  /* 0x00007000ff0477ac */ /* 0x000ea60008000a00 */
[----:B0-----:R-:W-:-:S04]  /*0520*/  IMAD.WIDE R16, R17, 0x4, R10 ;  /* 0x0000000411107825 */ /* 0x001fc800078e020a */
[C---:B------:R-:W-:Y:S01]  /*0530*/  VIADD R24, R23.reuse, 0x1 ;  /* 0x0000000117187836 */ /* 0x040fe20000000000 */
[----:B-1----:R-:W-:Y:S01]  /*0540*/  ISETP.GE.AND P0, PT, R23, UR8, PT ;  /* 0x0000000817007c0c */ /* 0x002fe2000bf06270 */
[----:B------:R-:W-:-:S03]  /*0550*/  IMAD R15, R18, UR8, R23 ;  /* 0x00000008120f7c24 */ /* 0x000fc6000f8e0217 */
[----:B------:R-:W-:Y:S02]  /*0560*/  ISETP.LT.OR P0, PT, R23, RZ, P0 ;  /* 0x000000ff1700720c */ /* 0x000fe40000701670 */
[----:B--2---:R-:W-:-:S04]  /*0570*/  IADD3 R14, P1, PT, R15, UR4, RZ ;  /* 0x000000040f0e7c10 */ /* 0x004fc8000ff3e0ff */
[----:B------:R-:W-:-:S07]  /*0580*/  LEA.HI.X.SX32 R15, R15, UR5, 0x1, P1 ;  /* 0x000000050f0f7c11 */ /* 0x000fce00088f0eff */
[----:B------:R-:W2:Y:S01]  /*0590*/  @!P0 LDG.E.U8 R25, desc[UR6][R14.64] ;  /* 0x000000060e198981 */ /* 0x000ea2000c1e1100 */
[----:B------:R-:W-:-:S03]  /*05a0*/  ISETP.GE.AND P1, PT, R24, UR8, PT ;  /* 0x0000000818007c0c */ /* 0x000fc6000bf26270 */
[----:B------:R-:W3:Y:S01]  /*05b0*/  @!P0 LDG.E R27, desc[UR6][R16.64] ;  /* 0x00000006101b8981 */ /* 0x000ee2000c1e1900 */
[----:B------:R-:W-:-:S13]  /*05c0*/  ISETP.LT.OR P1, PT, R24, RZ, P1 ;  /* 0x000000ff1800720c */ /* 0x000fda0000f21670 */
[----:B------:R-:W4:Y:S04]  /*05d0*/  @!P1 LDG.E.U8 R28, desc[UR6][R14.64+0x1] ;  /* 0x000001060e1c9981 */ /* 0x000f28000c1e1100 */
[----:B------:R-:W5:Y:S01]  /*05e0*/  @!P1 LDG.E R24, desc[UR6][R16.64+0x4] ;  /* 0x0000040610189981 */ /* 0x000f62000c1e1900 */
[----:B--2---:R-:W-:Y:S02]  /*05f0*/  @!P0 I2FP.F32.U32 R26, R25 ;  /* 0x00000019001a8245 */ /* 0x004fe40000201000 */
[----:B------:R-:W-:Y:S01]  /*0600*/  IADD3 R25, PT, PT, R23, 0x2, RZ ;  /* 0x0000000217197810 */ /* 0x000fe20007ffe0ff */
[----:B---3--:R-:W-:Y:S02]  /*0610*/  @!P0 FADD R20, R20, R27 ;  /* 0x0000001b14148221 */ /* 0x008fe40000000000 */
[----:B------:R-:W-:Y:S01]  /*0620*/  @!P0 FFMA R21, R26, R27, R21 ;  /* 0x0000001b1a158223 */ /* 0x000fe20000000015 */
[----:B------:R-:W-:-:S04]  /*0630*/  ISETP.GE.AND P0, PT, R25, UR8, PT ;  /* 0x0000000819007c0c */ /* 0x000fc8000bf06270 */
[----:B------:R-:W-:Y:S02]  /*0640*/  ISETP.LT.OR P0, PT, R25, RZ, P0 ;  /* 0x000000ff1900720c */ /* 0x000fe40000701670 */
[----:B----4-:R-:W-:-:S11]  /*0650*/  @!P1 I2FP.F32.U32 R28, R28 ;  /* 0x0000001c001c9245 */ /* 0x010fd60000201000 */
[----:B------:R-:W2:Y:S01]  /*0660*/  @!P0 LDG.E.U8 R25, desc[UR6][R14.64+0x2] ;  /* 0x000002060e198981 */ /* 0x000ea2000c1e1100 */
[----:B-----5:R-:W-:-:S03]  /*0670*/  @!P1 FFMA R21, R28, R24, R21 ;  /* 0x000000181c159223 */ /* 0x020fc60000000015 */
[----:B------:R-:W3:Y:S01]  /*0680*/  @!P0 LDG.E R27, desc[UR6][R16.64+0x8] ;  /* 0x00000806101b8981 */ /* 0x000ee2000c1e1900 */
[----:B------:R-:W-:Y:S01]  /*0690*/  @!P1 FADD R20, R20, R24 ;  /* 0x0000001814149221 */ /* 0x000fe20000000000 */
[----:B------:R-:W-:-:S05]  /*06a0*/  VIADD R24, R23, 0x3 ;  /* 0x0000000317187836 */ /* 0x000fca0000000000 */
[----:B------:R-:W-:-:S04]  /*06b0*/  ISETP.GE.AND P1, PT, R24, UR8, PT ;  /* 0x0000000818007c0c */ /* 0x000fc8000bf26270 */
[----:B------:R-:W-:-:S13]  /*06c0*/  ISETP.LT.OR P1, PT, R24, RZ, P1 ;  /* 0x000000ff1800720c */ /* 0x000fda0000f21670 */
[----:B------:R-:W4:Y:S04]  /*06d0*/  @!P1 LDG.E.U8 R28, desc[UR6][R14.64+0x3] ;  /* 0x000003060e1c9981 */ /* 0x000f28000c1e1100 */
[----:B------:R-:W5:Y:S01]  /*06e0*/  @!P1 LDG.E R24, desc[UR6][R16.64+0xc] ;  /* 0x00000c0610189981 */ /* 0x000f62000c1e1900 */
[----:B--2---:R-:W-:Y:S01]  /*06f0*/  @!P0 I2FP.F32.U32 R26, R25 ;  /* 0x00000019001a8245 */ /* 0x004fe20000201000 */
[----:B------:R-:W-:Y:S02]  /*0700*/  VIADD R25, R23, 0x4 ;  /* 0x0000000417197836 */ /* 0x000fe40000000000 */
[----:B---3--:R-:W-:Y:S02]  /*0710*/  @!P0 FADD R20, R20, R27 ;  /* 0x0000001b14148221 */ /* 0x008fe40000000000 */
[----:B------:R-:W-:Y:S01]  /*0720*/  @!P0 FFMA R21, R26, R27, R21 ;  /* 0x0000001b1a158223 */ /* 0x000fe20000000015 */
[----:B------:R-:W-:-:S04]  /*0730*/  ISETP.GE.AND P0, PT, R25, UR8, PT ;  /* 0x0000000819007c0c */ /* 0x000fc8000bf06270 */
[----:B------:R-:W-:-:S13]  /*0740*/  ISETP.LT.OR P3, PT, R25, RZ, P0 ;  /* 0x000000ff1900720c */ /* 0x000fda0000761670 */
[----:B------:R-:W2:Y:S04]  /*0750*/  @!P3 LDG.E.U8 R25, desc[UR6][R14.64+0x4] ;  /* 0x000004060e19b981 */ /* 0x000ea8000c1e1100 */
[----:B------:R-:W3:Y:S01]  /*0760*/  @!P3 LDG.E R27, desc[UR6][R16.64+0x10] ;  /* 0x00001006101bb981 */ /* 0x000ee2000c1e1900 */
[----:B----4-:R-:W-:Y:S01]  /*0770*/  @!P1 I2FP.F32.U32 R28, R28 ;  /* 0x0000001c001c9245 */ /* 0x010fe20000201000 */
[----:B-----5:R-:W-:-:S04]  /*0780*/  @!P1 FADD R20, R20, R24 ;  /* 0x0000001814149221 */ /* 0x020fc80000000000 */
[----:B------:R-:W-:Y:S01]  /*0790*/  @!P1 FFMA R21, R28, R24, R21 ;  /* 0x000000181c159223 */ /* 0x000fe20000000015 */
[----:B------:R-:W-:-:S04]  /*07a0*/  IADD3 R24, PT, PT, R23, 0x5, RZ ;  /* 0x0000000517187810 */ /* 0x000fc80007ffe0ff */
[----:B------:R-:W-:-:S04]  /*07b0*/  ISETP.GE.AND P0, PT, R24, UR8, PT ;  /* 0x0000000818007c0c */ /* 0x000fc8000bf06270 */
[----:B------:R-:W-:-:S13]  /*07c0*/  ISETP.LT.OR P0, PT, R24, RZ, P0 ;  /* 0x000000ff1800720c */ /* 0x000fda0000701670 */
[----:B------:R-:W4:Y:S04]  /*07d0*/  @!P0 LDG.E.U8 R26, desc[UR6][R14.64+0x5] ;  /* 0x000005060e1a8981 */ /* 0x000f28000c1e1100 */
[----:B------:R-:W5:Y:S01]  /*07e0*/  @!P0 LDG.E R24, desc[UR6][R16.64+0x14] ;  /* 0x0000140610188981 */ /* 0x000f62000c1e1900 */
[----:B--2---:R-:W-:Y:S01]  /*07f0*/  @!P3 I2FP.F32.U32 R28, R25 ;  /* 0x00000019001cb245 */ /* 0x004fe20000201000 */
[C---:B------:R-:W-:Y:S02]  /*0800*/  VIADD R25, R23.reuse, 0x6 ;  /* 0x0000000617197836 */ /* 0x040fe40000000000 */
[----:B------:R-:W-:-:S03]  /*0810*/  VIADD R23, R23, 0x7 ;  /* 0x0000000717177836 */ /* 0x000fc60000000000 */
[----:B------:R-:W-:Y:S01]  /*0820*/  ISETP.GE.AND P1, PT, R25, UR8, PT ;  /* 0x0000000819007c0c */ /* 0x000fe2000bf26270 */
[----:B---3--:R-:W-:Y:S01]  /*0830*/  @!P3 FFMA R21, R28, R27, R21 ;  /* 0x0000001b1c15b223 */ /* 0x008fe20000000015 */
[----:B------:R-:W-:Y:S01]  /*0840*/  @!P3 FADD R20, R20, R27 ;  /* 0x0000001b1414b221 */ /* 0x000fe20000000000 */
[----:B------:R-:W-:Y:S02]  /*0850*/  ISETP.GE.AND P3, PT, R23, UR8, PT ;  /* 0x0000000817007c0c */ /* 0x000fe4000bf66270 */
[----:B------:R-:W-:Y:S02]  /*0860*/  ISETP.LT.OR P1, PT, R25, RZ, P1 ;  /* 0x000000ff1900720c */ /* 0x000fe40000f21670 */
[----:B------:R-:W-:-:S11]  /*0870*/  ISETP.LT.OR P3, PT, R23, RZ, P3 ;  /* 0x000000ff1700720c */ /* 0x000fd60001f61670 */
[----:B------:R-:W2:Y:S04]  /*0880*/  @!P1 LDG.E.U8 R23, desc[UR6][R14.64+0x6] ;  /* 0x000006060e179981 */ /* 0x000ea8000c1e1100 */
[----:B------:R-:W3:Y:S04]  /*0890*/  @!P3 LDG.E.U8 R27, desc[UR6][R14.64+0x7] ;  /* 0x000007060e1bb981 */ /* 0x000ee8000c1e1100 */
[----:B------:R-:W3:Y:S04]  /*08a0*/  @!P1 LDG.E R25, desc[UR6][R16.64+0x18] ;  /* 0x0000180610199981 */ /* 0x000ee8000c1e1900 */
[----:B------:R-:W3:Y:S01]  /*08b0*/  @!P3 LDG.E R29, desc[UR6][R16.64+0x1c] ;  /* 0x00001c06101db981 */ /* 0x000ee2000c1e1900 */
[----:B----4-:R-:W-:-:S02]  /*08c0*/  @!P0 I2FP.F32.U32 R26, R26 ;  /* 0x0000001a001a8245 */ /* 0x010fc40000201000 */
[----:B------:R-:W-:-:S03]  /*08d0*/  IADD3 R22, PT, PT, R22, 0x8, RZ ;  /* 0x0000000816167810 */ /* 0x000fc60007ffe0ff */
[----:B-----5:R-:W-:Y:S02]  /*08e0*/  @!P0 FFMA R21, R26, R24, R21 ;  /* 0x000000181a158223 */ /* 0x020fe40000000015 */
[----:B------:R-:W-:Y:S02]  /*08f0*/  IMAD.IADD R26, R7, 0x1, R22 ;  /* 0x00000001071a7824 */ /* 0x000fe400078e0216 */
[----:B------:R-:W-:-:S03]  /*0900*/  @!P0 FADD R20, R20, R24 ;  /* 0x0000001814148221 */ /* 0x000fc60000000000 */
[----:B------:R-:W-:Y:S02]  /*0910*/  ISETP.NE.AND P0, PT, R26, R6, PT ;  /* 0x000000061a00720c */ /* 0x000fe40003f05270 */
[----:B--2---:R-:W-:Y:S02]  /*0920*/  @!P1 I2FP.F32.U32 R24, R23 ;  /* 0x0000001700189245 */ /* 0x004fe40000201000 */
[----:B---3--:R-:W-:Y:S01]  /*0930*/  @!P3 I2FP.F32.U32 R26, R27 ;  /* 0x0000001b001ab245 */ /* 0x008fe20000201000 */
[----:B------:R-:W-:Y:S02]  /*0940*/  @!P1 FADD R20, R20, R25 ;  /* 0x0000001914149221 */ /* 0x000fe40000000000 */
[----:B------:R-:W-:Y:S02]  /*0950*/  @!P1 FFMA R21, R24, R25, R21 ;  /* 0x0000001918159223 */ /* 0x000fe40000000015 */
[----:B------:R-:W-:Y:S02]  /*0960*/  @!P3 FADD R20, R20, R29 ;  /* 0x0000001d1414b221 */ /* 0x000fe40000000000 */
[----:B------:R-:W-:-:S02]  /*0970*/  @!P3 FFMA R21, R26, R29, R21 ;  /* 0x0000001d1a15b223 */ /* 0x000fc40000000015 */
[----:B------:R-:W-:Y:S05]  /*0980*/  @P0 BRA `(.L_x_42) ;  /* 0xfffffff800d40947 */ /* 0x000fea000383ffff */
.L_x_41:
[----:B------:R-:W-:Y:S05]  /*0990*/  @!P2 BRA `(.L_x_43) ;  /* 0x000000040074a947 */ /* 0x000fea0003800000 */
[----:B------:R-:W-:Y:S02]  /*09a0*/  ISETP.GE.U32.AND P0, PT, R4, 0x3, PT ;  /* 0x000000030400780c */ /* 0x000fe40003f06070 */
[----:B------:R-:W-:-:S11]  /*09b0*/  ISETP.NE.AND P4, PT, R8, RZ, PT ;  /* 0x000000ff0800720c */ /* 0x000fd60003f85270 */
[----:B------:R-:W-:Y:S05]  /*09c0*/  @!P0 BRA `(.L_x_44) ;  /* 0x0000000000a48947 */ /* 0x000fea0003800000 */
[----:B------:R-:W0:Y:S01]  /*09d0*/  LDCU UR4, c[0x0][0x394] ;  /* 0x00007280ff0477ac */ /* 0x000e220008000800 */
[----:B------:R-:W1:Y:S01]  /*09e0*/  LDC.64 R10, c[0x0][0x398] ;  /* 0x0000e600ff0a7b82 */ /* 0x000e620000000a00 */
[----:B------:R-:W-:Y:S01]  /*09f0*/  IMAD.IADD R25, R22, 0x1, R9 ;  /* 0x0000000116197824 */ /* 0x000fe200078e0209 */
[----:B------:R-:W-:Y:S01]  /*0a00*/  IADD3 R17, PT, PT, R7, R22, RZ ;  /* 0x0000001607117210 */ /* 0x000fe20007ffe0ff */
[----:B------:R-:W2:Y:S03]  /*0a10*/  LDCU.64 UR8, c[0x0][0x380] ;  /* 0x00007000ff0877ac */ /* 0x000ea60008000a00 */
[----:B0-----:R-:W-:Y:S01]  /*0a20*/  ISETP.GE.AND P0, PT, R25, UR4, PT ;  /* 0x0000000419007c0c */ /* 0x001fe2000bf06270 */
[----:B------:R-:W-:-:S03]  /*0a30*/  IMAD R15, R18, UR4, R25 ;  /* 0x00000004120f7c24 */ /* 0x000fc6000f8e0219 */
[----:B------:R-:W-:Y:S02]  /*0a40*/  ISETP.LT.OR P0, PT, R25, RZ, P0 ;  /* 0x000000ff1900720c */ /* 0x000fe40000701670 */
[----:B--2---:R-:W-:Y:S01]  /*0a50*/  IADD3 R14, P1, PT, R15, UR8, RZ ;  /* 0x000000080f0e7c10 */ /* 0x004fe2000ff3e0ff */
[----:B-1----:R-:W-:-:S03]  /*0a60*/  IMAD.WIDE R10, R17, 0x4, R10 ;  /* 0x00000004110a7825 */ /* 0x002fc600078e020a */
[----:B------:R-:W-:-:S07]  /*0a70*/  LEA.HI.X.SX32 R15, R15, UR9, 0x1, P1 ;  /* 0x000000090f0f7c11 */ /* 0x000fce00088f0eff */
[----:B------:R-:W2:Y:S01]  /*0a80*/  @!P0 LDG.E.U8 R17, desc[UR6][R14.64] ;  /* 0x000000060e118981 */ /* 0x000ea2000c1e1100 */
[C---:B------:R-:W-:Y:S02]  /*0a90*/  VIADD R23, R25.reuse, 0x1 ;  /* 0x0000000119177836 */ /* 0x040fe40000000000 */
[C---:B------:R-:W-:Y:S01]  /*0aa0*/  VIADD R24, R25.reuse, 0x2 ;  /* 0x0000000219187836 */ /* 0x040fe20000000000 */
[----:B------:R-:W3:Y:S01]  /*0ab0*/  @!P0 LDG.E R16, desc[UR6][R10.64] ;  /* 0x000000060a108981 */ /* 0x000ee2000c1e1900 */
[----:B------:R-:W-:Y:S02]  /*0ac0*/  IADD3 R25, PT, PT, R25, 0x3, RZ ;  /* 0x0000000319197810 */ /* 0x000fe40007ffe0ff */
[C---:B------:R-:W-:Y:S02]  /*0ad0*/  ISETP.GE.AND P1, PT, R23.reuse, UR4, PT ;  /* 0x0000000417007c0c */ /* 0x040fe4000bf26270 */
[----:B------:R-:W-:Y:S02]  /*0ae0*/  ISETP.GE.AND P3, PT, R24, UR4, PT ;  /* 0x0000000418007c0c */ /* 0x000fe4000bf66270 */
[----:B------:R-:W-:-:S02]  /*0af0*/  ISETP.LT.OR P1, PT, R23, RZ, P1 ;  /* 0x000000ff1700720c */ /* 0x000fc40000f21670 */
[C---:B------:R-:W-:Y:S02]  /*0b00*/  ISETP.GE.AND P2, PT, R25.reuse, UR4, PT ;  /* 0x0000000419007c0c */ /* 0x040fe4000bf46270 */
[----:B------:R-:W-:Y:S02]  /*0b10*/  ISETP.LT.OR P3, PT, R24, RZ, P3 ;  /* 0x000000ff1800720c */ /* 0x000fe40001f61670 */
[----:B------:R-:W-:-:S07]  /*0b20*/  ISETP.LT.OR P2, PT, R25, RZ, P2 ;  /* 0x000000ff1900720c */ /* 0x000fce0001741670 */
[----:B------:R-:W4:Y:S04]  /*0b30*/  @!P1 LDG.E.U8 R23, desc[UR6][R14.64+0x1] ;  /* 0x000001060e179981 */ /* 0x000f28000c1e1100 */
[----:B------:R-:W5:Y:S04]  /*0b40*/  @!P3 LDG.E.U8 R25, desc[UR6][R14.64+0x2] ;  /* 0x000002060e19b981 */ /* 0x000f68000c1e1100 */
[----:B------:R-:W5:Y:S04]  /*0b50*/  @!P2 LDG.E.U8 R26, desc[UR6][R14.64+0x3] ;  /* 0x000003060e1aa981 */ /* 0x000f68000c1e1100 */
[----:B------:R-:W5:Y:S04]  /*0b60*/  @!P3 LDG.E R27, desc[UR6][R10.64+0x8] ;  /* 0x000008060a1bb981 */ /* 0x000f68000c1e1900 */
[----:B------:R-:W5:Y:S01]  /*0b70*/  @!P2 LDG.E R29, desc[UR6][R10.64+0xc] ;  /* 0x00000c060a1da981 */ /* 0x000f62000c1e1900 */
[----:B--2---:R-:W-:-:S03]  /*0b80*/  @!P0 I2FP.F32.U32 R24, R17 ;  /* 0x0000001100188245 */ /* 0x004fc60000201000 */
[----:B------:R-:W2:Y:S01]  /*0b90*/  @!P1 LDG.E R17, desc[UR6][R10.64+0x4] ;  /* 0x000004060a119981 */ /* 0x000ea2000c1e1900 */
[----:B---3--:R-:W-:Y:S01]  /*0ba0*/  @!P0 FADD R20, R20, R16 ;  /* 0x0000001014148221 */ /* 0x008fe20000000000 */
[----:B------:R-:W-:Y:S01]  /*0bb0*/  @!P0 FFMA R21, R24, R16, R21 ;  /* 0x0000001018158223 */ /* 0x000fe20000000015 */
[----:B------:R-:W-:Y:S01]  /*0bc0*/  VIADD R22, R22, 0x4 ;  /* 0x0000000416167836 */ /* 0x000fe20000000000 */
[----:B----4-:R-:W-:Y:S02]  /*0bd0*/  @!P1 I2FP.F32.U32 R16, R23 ;  /* 0x0000001700109245 */ /* 0x010fe40000201000 */
[----:B-----5:R-:W-:Y:S02]  /*0be0*/  @!P3 I2FP.F32.U32 R24, R25 ;  /* 0x000000190018b245 */ /* 0x020fe40000201000 */
[----:B------:R-:W-:Y:S01]  /*0bf0*/  @!P2 I2FP.F32.U32 R26, R26 ;  /* 0x0000001a001aa245 */ /* 0x000fe20000201000 */
[----:B--2---:R-:W-:Y:S01]  /*0c00*/  @!P1 FADD R20, R20, R17 ;  /* 0x0000001114149221 */ /* 0x004fe20000000000 */
[----:B------:R-:W-:-:S03]  /*0c10*/  @!P1 FFMA R21, R16, R17, R21 ;  /* 0x0000001110159223 */ /* 0x000fc60000000015 */
[----:B------:R-:W-:Y:S01]  /*0c20*/  @!P3 FADD R20, R20, R27 ;  /* 0x0000001b1414b221 */ /* 0x000fe20000000000 */
[----:B------:R-:W-:-:S03]  /*0c30*/  @!P3 FFMA R21, R24, R27, R21 ;  /* 0x0000001b1815b223 */ /* 0x000fc60000000015 */
[----:B------:R-:W-:Y:S01]  /*0c40*/  @!P2 FADD R20, R20, R29 ;  /* 0x0000001d1414a221 */ /* 0x000fe20000000000 */
[----:B------:R-:W-:-:S07]  /*0c50*/  @!P2 FFMA R21, R26, R29, R21 ;  /* 0x0000001d1a15a223 */ /* 0x000fce0000000015 */
.L_x_44:
[----:B------:R-:W-:Y:S04]  /*0c60*/  BSSY.RECONVERGENT B2, `(.L_x_43) ;  /* 0x0000030000027945 */ /* 0x000fe80003800200 */
[----:B------:R-:W-:Y:S05]  /*0c70*/  @!P4 BRA `(.L_x_45) ;  /* 0x0000000000b8c947 */ /* 0x000fea0003800000 */
[----:B------:R-:W-:Y:S02]  /*0c80*/  ISETP.NE.AND P0, PT, R8, 0x1, PT ;  /* 0x000000010800780c */ /* 0x000fe40003f05270 */
[----:B------:R-:W-:-:S11]  /*0c90*/  LOP3.LUT P2, RZ, R19, 0x1, RZ, 0xc0, !PT ;  /* 0x0000000113ff7812 */ /* 0x000fd6000784c0ff */
[----:B------:R-:W-:Y:S05]  /*0ca0*/  @!P0 BRA `(.L_x_46) ;  /* 0x0000000000648947 */ /* 0x000fea0003800000 */
[----:B------:R-:W0:Y:S01]  /*0cb0*/  LDCU UR4, c[0x0][0x394] ;  /* 0x00007280ff0477ac */ /* 0x000e220008000800 */
[----:B------:R-:W1:Y:S01]  /*0cc0*/  LDC.64 R14, c[0x0][0x398] ;  /* 0x0000e600ff0e7b82 */ /* 0x000e620000000a00 */
[----:B------:R-:W-:Y:S01]  /*0cd0*/  IMAD.IADD R11, R22, 0x1, R9 ;  /* 0x00000001160b7824 */ /* 0x000fe200078e0209 */
[----:B------:R-:W2:Y:S04]  /*0ce0*/  LDCU.64 UR8, c[0x0][0x380] ;  /* 0x00007000ff0877ac */ /* 0x000ea80008000a00 */
[C---:B------:R-:W-:Y:S02]  /*0cf0*/  IADD3 R17, PT, PT, R11.reuse, 0x1, RZ ;  /* 0x000000010b117810 */ /* 0x040fe40007ffe0ff */
[----:B0-----:R-:W-:Y:S01]  /*0d00*/  ISETP.GE.AND P0, PT, R11, UR4, PT ;  /* 0x000000040b007c0c */ /* 0x001fe2000bf06270 */
[----:B------:R-:W-:Y:S01]  /*0d10*/  IMAD R16, R18, UR4, R11 ;  /* 0x0000000412107c24 */ /* 0x000fe2000f8e020b */
[----:B------:R-:W-:-:S02]  /*0d20*/  ISETP.GE.AND P1, PT, R17, UR4, PT ;  /* 0x0000000411007c0c */ /* 0x000fc4000bf26270 */
[----:B------:R-:W-:Y:S02]  /*0d30*/  ISETP.LT.OR P0, PT, R11, RZ, P0 ;  /* 0x000000ff0b00720c */ /* 0x000fe40000701670 */
[C---:B--2---:R-:W-:Y:S02]  /*0d40*/  IADD3 R10, P3, PT, R16.reuse, UR8, RZ ;  /* 0x00000008100a7c10 */ /* 0x044fe4000ff7e0ff */
[----:B------:R-:W-:Y:S01]  /*0d50*/  ISETP.LT.OR P1, PT, R17, RZ, P1 ;  /* 0x000000ff1100720c */ /* 0x000fe20000f21670 */
[----:B------:R-:W-:Y:S01]  /*0d60*/  IMAD.IADD R17, R7, 0x1, R22 ;  /* 0x0000000107117824 */ /* 0x000fe200078e0216 */
[----:B------:R-:W-:-:S03]  /*0d70*/  LEA.HI.X.SX32 R11, R16, UR9, 0x1, P3 ;  /* 0x00000009100b7c11 */ /* 0x000fc600098f0eff */
[----:B-1----:R-:W-:-:S04]  /*0d80*/  IMAD.WIDE R14, R17, 0x4, R14 ;  /* 0x00000004110e7825 */ /* 0x002fc800078e020e */
[----:B------:R-:W2:Y:S04]  /*0d90*/  @!P0 LDG.E.U8 R16, desc[UR6][R10.64] ;  /* 0x000000060a108981 */ /* 0x000ea8000c1e1100 */
[----:B------:R-:W3:Y:S04]  /*0da0*/  @!P1 LDG.E.U8 R23, desc[UR6][R10.64+0x1] ;  /* 0x000001060a179981 */ /* 0x000ee8000c1e1100 */
[----:B------:R-:W4:Y:S04]  /*0db0*/  @!P0 LDG.E R17, desc[UR6][R14.64] ;  /* 0x000000060e118981 */ /* 0x000f28000c1e1900 */
[----:B------:R-:W5:Y:S01]  /*0dc0*/  @!P1 LDG.E R25, desc[UR6][R14.64+0x4] ;  /* 0x000004060e199981 */ /* 0x000f62000c1e1900 */
[----:B------:R-:W-:Y:S01]  /*0dd0*/  VIADD R22, R22, 0x2 ;  /* 0x0000000216167836 */ /* 0x000fe20000000000 */
[----:B--2---:R-:W-:-:S02]  /*0de0*/  @!P0 I2FP.F32.U32 R16, R16 ;  /* 0x0000001000108245 */ /* 0x004fc40000201000 */
[----:B---3--:R-:W-:Y:S01]  /*0df0*/  @!P1 I2FP.F32.U32 R24, R23 ;  /* 0x0000001700189245 */ /* 0x008fe20000201000 */
[----:B----4-:R-:W-:Y:S02]  /*0e00*/  @!P0 FADD R20, R20, R17 ;  /* 0x0000001114148221 */ /* 0x010fe40000000000 */
[----:B------:R-:W-:Y:S02]  /*0e10*/  @!P0 FFMA R21, R16, R17, R21 ;  /* 0x0000001110158223 */ /* 0x000fe40000000015 */
[----:B-----5:R-:W-:Y:S02]  /*0e20*/  @!P1 FADD R20, R20, R25 ;  /* 0x0000001914149221 */ /* 0x020fe40000000000 */
[----:B------:R-:W-:-:S07]  /*0e30*/  @!P1 FFMA R21, R24, R25, R21 ;  /* 0x0000001918159223 */ /* 0x000fce0000000015 */
.L_x_46:
[----:B------:R-:W-:Y:S05]  /*0e40*/  @P2 BRA `(.L_x_45) ;  /* 0x0000000000442947 */ /* 0x000fea0003800000 */
[----:B------:R-:W0:Y:S01]  /*0e50*/  LDC R14, c[0x0][0x394] ;  /* 0x0000e500ff0e7b82 */ /* 0x000e220000000800 */
[----:B------:R-:W-:-:S04]  /*0e60*/  IADD3 R15, PT, PT, R22, R9, RZ ;  /* 0x00000009160f7210 */ /* 0x000fc80007ffe0ff */
[----:B0-----:R-:W-:-:S04]  /*0e70*/  ISETP.GE.AND P0, PT, R15, R14, PT ;  /* 0x0000000e0f00720c */ /* 0x001fc80003f06270 */
[----:B------:R-:W-:-:S13]  /*0e80*/  ISETP.LT.OR P0, PT, R15, RZ, P0 ;  /* 0x000000ff0f00720c */ /* 0x000fda0000701670 */
[----:B------:R-:W-:Y:S05]  /*0e90*/  @P0 BRA `(.L_x_45) ;  /* 0x0000000000300947 */ /* 0x000fea0003800000 */
[----:B------:R-:W0:Y:S01]  /*0ea0*/  LDCU.64 UR4, c[0x0][0x380] ;  /* 0x00007000ff0477ac */ /* 0x000e220008000a00 */
[----:B------:R-:W1:Y:S01]  /*0eb0*/  LDC.64 R10, c[0x0][0x398] ;  /* 0x0000e600ff0a7b82 */ /* 0x000e620000000a00 */
[----:B------:R-:W-:Y:S02]  /*0ec0*/  IMAD R15, R18, R14, R15 ;  /* 0x0000000e120f7224 */ /* 0x000fe400078e020f */
[----:B------:R-:W-:-:S03]  /*0ed0*/  IMAD.IADD R17, R7, 0x1, R22 ;  /* 0x0000000107117824 */ /* 0x000fc600078e0216 */
[----:B0-----:R-:W-:-:S04]  /*0ee0*/  IADD3 R14, P0, PT, R15, UR4, RZ ;  /* 0x000000040f0e7c10 */ /* 0x001fc8000ff1e0ff */
[----:B------:R-:W-:Y:S01]  /*0ef0*/  LEA.HI.X.SX32 R15, R15, UR5, 0x1, P0 ;  /* 0x000000050f0f7c11 */ /* 0x000fe200080f0eff */
[----:B-1----:R-:W-:-:S04]  /*0f00*/  IMAD.WIDE R10, R17, 0x4, R10 ;  /* 0x00000004110a7825 */ /* 0x002fc800078e020a */
[----:B------:R-:W2:Y:S04]  /*0f10*/  LDG.E.U8 R14, desc[UR6][R14.64] ;  /* 0x000000060e0e7981 */ /* 0x000ea8000c1e1100 */
[----:B------:R-:W3:Y:S01]  /*0f20*/  LDG.E R11, desc[UR6][R10.64] ;  /* 0x000000060a0b7981 */ /* 0x000ee2000c1e1900 */
[----:B--2---:R-:W-:Y:S01]  /*0f30*/  I2FP.F32.U32 R16, R14 ;  /* 0x0000000e00107245 */ /* 0x004fe20000201000 */
[----:B---3--:R-:W-:-:S04]  /*0f40*/  FADD R20, R20, R11 ;  /* 0x0000000b14147221 */ /* 0x008fc80000000000 */
[----:B------:R-:W-:-:S07]  /*0f50*/  FFMA R21, R16, R11, R21 ;  /* 0x0000000b10157223 */ /* 0x000fce0000000015 */
.L_x_45:
[----:B------:R-:W-:Y:S05]  /*0f60*/  BSYNC.RECONVERGENT B2 ;  /* 0x0000000000027941 */ /* 0x000fea0003800200 */
.L_x_43:
[----:B------:R-:W0:Y:S01]  /*0f70*/  MUFU.RCP R11, R20 ;  /* 0x00000014000b7308 */ /* 0x000e220000001000 */
[----:B------:R-:W-:Y:S07]  /*0f80*/  BSSY.RECONVERGENT B2, `(.L_x_47) ;  /* 0x000000c000027945 */ /* 0x000fee0003800200 */
[----:B------:R-:W1:Y:S01]  /*0f90*/  FCHK P0, R21, R20 ;  /* 0x0000001415007302 */ /* 0x000e620000000000 */
[----:B0-----:R-:W-:-:S04]  /*0fa0*/  FFMA R10, R11, -R20, 1 ;  /* 0x3f8000000b0a7423 */ /* 0x001fc80000000814 */
[----:B------:R-:W-:-:S04]  /*0fb0*/  FFMA R10, R11, R10, R11 ;  /* 0x0000000a0b0a7223 */ /* 0x000fc8000000000b */
[----:B------:R-:W-:-:S04]  /*0fc0*/  FFMA R14, R10, R21, RZ ;  /* 0x000000150a0e7223 */ /* 0x000fc800000000ff */
[----:B------:R-:W-:-:S04]  /*0fd0*/  FFMA R11, R14, -R20, R21 ;  /* 0x800000140e0b7223 */ /* 0x000fc80000000015 */
[----:B------:R-:W-:Y:S01]  /*0fe0*/  FFMA R15, R10, R11, R14 ;  /* 0x0000000b0a0f7223 */ /* 0x000fe2000000000e */
[----:B-1----:R-:W-:Y:S06]  /*0ff0*/  @!P0 BRA `(.L_x_48) ;  /* 0x0000000000108947 */ /* 0x002fec0003800000 */
[----:B------:R-:W-:Y:S01]  /*1000*/  IMAD.MOV.U32 R11, RZ, RZ, R21 ;  /* 0x000000ffff0b7224 */ /* 0x000fe200078e0015 */
[----:B------:R-:W-:Y:S02]  /*1010*/  MOV R10, R20 ;  /* 0x00000014000a7202 */ /* 0x000fe40000000f00 */
[----:B------:R-:W-:-:S07]  /*1020*/  MOV R14, 0x1040 ;  /* 0x00001040000e7802 */ /* 0x000fce0000000f00 */
[----:B------:R-:W-:Y:S05]  /*1030*/  CALL.REL.NOINC `($__internal_0_$__cuda_sm3x_div_rn_noftz_f32_slowpath) ;  /* 0x0000001800187944 */ /* 0x000fea0003c00000 */
.L_x_48:
[----:B------:R-:W-:Y:S05]  /*1040*/  BSYNC.RECONVERGENT B2 ;  /* 0x0000000000027941 */ /* 0x000fea0003800200 */
.L_x_47:
[----:B------:R-:W0:Y:S01]  /*1050*/  LDC.64 R10, c[0x0][0x3a0] ;  /* 0x0000e800ff0a7b82 */ /* 0x000e220000000a00 */
[----:B------:R-:W1:Y:S02]  /*1060*/  LDCU UR4, c[0x0][0x394] ;  /* 0x00007280ff0477ac */ /* 0x000e640008000800 */
[--C-:B-1----:R-:W-:Y:S02]  /*1070*/  IMAD R17, R18, UR4, R9.reuse ;  /* 0x0000000412117c24 */ /* 0x102fe4000f8e0209 */
[----:B------:R-:W-:Y:S02]  /*1080*/  IMAD.IADD R9, R2, 0x1, R9 ;  /* 0x0000000102097824 */ /* 0x000fe400078e0209 */
[----:B0-----:R-:W-:-:S03]  /*1090*/  IMAD.WIDE R10, R17, 0x4, R10 ;  /* 0x00000004110a7825 */ /* 0x001fc600078e020a */
[----:B------:R-:W-:Y:S02]  /*10a0*/  ISETP.GE.AND P0, PT, R9, UR4, PT ;  /* 0x0000000409007c0c */ /* 0x000fe4000bf06270 */
[----:B------:R0:W-:Y:S11]  /*10b0*/  STG.E desc[UR6][R10.64], R15 ;  /* 0x0000000f0a007986 */ /* 0x0001f6000c101906 */
[----:B------:R-:W-:Y:S05]  /*10c0*/  @!P0 BRA `(.L_x_49) ;  /* 0xfffffff000e48947 */ /* 0x000fea000383ffff */
.L_x_40:
[----:B------:R-:W-:Y:S05]  /*10d0*/  BSYNC.RECONVERGENT B1 ;  /* 0x0000000000017941 */ /* 0x000fea0003800200 */
.L_x_39:
[----:B------:R-:W0:Y:S01]  /*10e0*/  LDCU UR4, c[0x0][0x390] ;  /* 0x00007200ff0477ac */ /* 0x000e220008000800 */
[----:B------:R-:W-:Y:S01]  /*10f0*/  IMAD.IADD R18, R5, 0x1, R18 ;  /* 0x0000000105127824 */ /* 0x000fe200078e0212 */
[----:B0-----:R-:W-:-:S04]  /*1100*/  MOV R11, UR4 ;  /* 0x00000004000b7c02 */ /* 0x001fc80008000f00 */
[----:B------:R-:W-:-:S13]  /*1110*/  ISETP.GE.AND P0, PT, R18, R11, PT ;  /* 0x0000000b1200720c */ /* 0x000fda0003f06270 */
[----:B------:R-:W-:Y:S05]  /*1120*/  @!P0 BRA `(.L_x_50) ;  /* 0xfffffff000b88947 */ /* 0x000fea000383ffff */
.L_x_32:
[----:B------:R-:W-:Y:S05]  /*1130*/  BSYNC.RECONVERGENT B0 ;  /* 0x0000000000007941 */ /* 0x000fea0003800200 */
.L_x_31:
[----:B------:R-:W0:Y:S01]  /*1140*/  LDCU UR4, c[0x0][0x394] ;  /* 0x00007280ff0477ac */ /* 0x000e220008000800 */
[----:B------:R-:W-:Y:S01]  /*1150*/  BAR.SYNC.DEFER_BLOCKING 0x0 ;  /* 0x0000000000007b1d */ /* 0x000fe20000010000 */
[----:B0-----:R-:W-:-:S13]  /*1160*/  ISETP.GE.AND P0, PT, R3, UR4, PT ;  /* 0x0000000403007c0c */ /* 0x001fda000bf06270 */
[----:B------:R-:W-:Y:S05]  /*1170*/  @P0 EXIT ;  /* 0x000000000000094d */ /* 0x000fea0003800000 */
[----:B------:R-:W0:Y:S02]  /*1180*/  LDCU UR4, c[0x0][0x38c] ;  /* 0x00007180ff0477ac */ /* 0x000e240008000800 */
[----:B0-----:R-:W-:-:S09]  /*1190*/  UISETP.GT.AND UP0, UPT, UR4, -0x2, UPT ;  /* 0xfffffffe0400788c */ /* 0x001fd2000bf04270 */
[----:B------:R-:W-:Y:S05]  /*11a0*/  BRA.U UP0, `(.L_x_51) ;  /* 0x0000000500787547 */ /* 0x000fea000b800000 */
[----:B------:R-:W0:Y:S01]  /*11b0*/  I2F.U32.RP R4, R5 ;  /* 0x0000000500047306 */ /* 0x000e220000209000 */
[----:B------:R-:W-:Y:S01]  /*11c0*/  IADD3 R6, PT, PT, R0, R5, RZ ;  /* 0x0000000500067210 */ /* 0x000fe20007ffe0ff */
[----:B-1----:R-:W-:Y:S01]  /*11d0*/  IMAD.MOV R13, RZ, RZ, -R5 ;  /* 0x000000ffff0d7224 */ /* 0x002fe200078e0a05 */
[----:B------:R-:W-:Y:S02]  /*11e0*/  ISETP.NE.U32.AND P2, PT, R5, RZ, PT ;  /* 0x000000ff0500720c */ /* 0x000fe40003f45070 */
[CC--:B------:R-:W-:Y:S02]  /*11f0*/  ISETP.GE.AND P0, PT, R6.reuse, R11.reuse, PT ;  /* 0x0000000b0600720c */ /* 0x0c0fe40003f06270 */
[----:B------:R-:W-:Y:S02]  /*1200*/  VIMNMX R7, PT, PT, R6, R11, !PT ;  /* 0x0000000b06077248 */ /* 0x000fe40007fe0100 */
[----:B------:R-:W-:Y:S01]  /*1210*/  SEL R10, RZ, 0x1, P0 ;  /* 0x00000001ff0a7807 */ /* 0x000fe20000000000 */
[----:B0-----:R-:W0:Y:S02]  /*1220*/  MUFU.RCP R4, R4 ;  /* 0x0000000400047308 */ /* 0x001e240000001000 */
[----:B0-----:R-:W-:Y:S01]  /*1230*/  VIADD R8, R4, 0xffffffe ;  /* 0x0ffffffe04087836 */ /* 0x001fe20000000000 */
[----:B------:R-:W-:-:S05]  /*1240*/  IADD3 R4, PT, PT, R7, -R6, -R10 ;  /* 0x8000000607047210 */ /* 0x000fca0007ffe80a */
[----:B------:R0:W1:Y:S02]  /*1250*/  F2I.FTZ.U32.TRUNC.NTZ R9, R8 ;  /* 0x0000000800097305 */ /* 0x000064000021f000 */
[----:B0-----:R-:W-:Y:S02]  /*1260*/  IMAD.MOV.U32 R8, RZ, RZ, RZ ;  /* 0x000000ffff087224 */ /* 0x001fe400078e00ff */
[----:B-1----:R-:W-:-:S04]  /*1270*/  IMAD R11, R13, R9, RZ ;  /* 0x000000090d0b7224 */ /* 0x002fc800078e02ff */
[----:B------:R-:W-:-:S06]  /*1280*/  IMAD.HI.U32 R9, R9, R11, R8 ;  /* 0x0000000b09097227 */ /* 0x000fcc00078e0008 */
[----:B------:R-:W-:-:S04]  /*1290*/  IMAD.HI.U32 R9, R9, R4, RZ ;  /* 0x0000000409097227 */ /* 0x000fc800078e00ff */
[----:B------:R-:W-:-:S04]  /*12a0*/  IMAD.MOV R7, RZ, RZ, -R9 ;  /* 0x000000ffff077224 */ /* 0x000fc800078e0a09 */
[----:B------:R-:W-:Y:S02]  /*12b0*/  IMAD R4, R5, R7, R4 ;  /* 0x0000000705047224 */ /* 0x000fe400078e0204 */
[----:B------:R-:W-:-:S03]  /*12c0*/  IMAD.MOV.U32 R7, RZ, RZ, 0x7f800000 ;  /* 0x7f800000ff077424 */ /* 0x000fc600078e00ff */
[----:B------:R-:W-:-:S13]  /*12d0*/  ISETP.GE.U32.AND P0, PT, R4, R5, PT ;  /* 0x000000050400720c */ /* 0x000fda0003f06070 */
[----:B------:R-:W-:Y:S01]  /*12e0*/  @P0 IADD3 R4, PT, PT, -R5, R4, RZ ;  /* 0x0000000405040210 */ /* 0x000fe20007ffe1ff */
[----:B------:R-:W-:Y:S01]  /*12f0*/  @P0 VIADD R9, R9, 0x1 ;  /* 0x0000000109090836 */ /* 0x000fe20000000000 */
[----:B------:R-:W0:Y:S02]  /*1300*/  FCHK P0, RZ, RZ ;  /* 0x000000ffff007302 */ /* 0x000e240000000000 */
[----:B------:R-:W-:Y:S01]  /*1310*/  ISETP.GE.U32.AND P1, PT, R4, R5, PT ;  /* 0x000000050400720c */ /* 0x000fe20003f26070 */
[----:B------:R-:W-:-:S04]  /*1320*/  FFMA R4, -RZ, R7, 1 ;  /* 0x3f800000ff047423 */ /* 0x000fc80000000107 */
[----:B------:R-:W-:-:S04]  /*1330*/  FFMA R7, R4, R7, +INF ;  /* 0x7f80000004077423 */ /* 0x000fc80000000007 */
[----:B------:R-:W-:-:S04]  /*1340*/  FFMA R4, RZ, R7, RZ ;  /* 0x00000007ff047223 */ /* 0x000fc800000000ff */
[----:B------:R-:W-:Y:S01]  /*1350*/  @P1 IADD3 R9, PT, PT, R9, 0x1, RZ ;  /* 0x0000000109091810 */ /* 0x000fe20007ffe0ff */
[----:B------:R-:W-:Y:S01]  /*1360*/  FFMA R21, -RZ, R4, RZ ;  /* 0x00000004ff157223 */ /* 0x000fe200000001ff */
[----:B------:R-:W-:-:S03]  /*1370*/  @!P2 LOP3.LUT R9, RZ, R5, RZ, 0x33, !PT ;  /* 0x00000005ff09a212 */ /* 0x000fc600078e33ff */
[----:B------:R-:W-:Y:S02]  /*1380*/  FFMA R21, R7, R21, R4 ;  /* 0x0000001507157223 */ /* 0x000fe40000000004 */
[----:B------:R-:W-:Y:S01]  /*1390*/  IMAD.IADD R4, R10, 0x1, R9 ;  /* 0x000000010a047824 */ /* 0x000fe200078e0209 */
[----:B0-----:R-:W-:Y:S06]  /*13a0*/  @!P0 BRA `(.L_x_52) ;  /* 0x0000000000108947 */ /* 0x001fec0003800000 */
[----:B------:R-:W-:Y:S02]  /*13b0*/  CS2R R10, SRZ ;  /* 0x00000000000a7805 */ /* 0x000fe4000001ff00 */
[----:B------:R-:W-:-:S07]  /*13c0*/  MOV R14, 0x13e0 ;  /* 0x000013e0000e7802 */ /* 0x000fce0000000f00 */
[----:B------:R-:W-:Y:S05]  /*13d0*/  CALL.REL.NOINC `($__internal_0_$__cuda_sm3x_div_rn_noftz_f32_slowpath) ;  /* 0x0000001400307944 */ /* 0x000fea0003c00000 */
[----:B------:R-:W-:-:S07]  /*13e0*/  IMAD.MOV.U32 R21, RZ, RZ, R15 ;  /* 0x000000ffff157224 */ /* 0x000fce00078e000f */
.L_x_52:
[----:B------:R-:W0:Y:S01]  /*13f0*/  F2I.TRUNC.NTZ R21, R21 ;  /* 0x0000001500157305 */ /* 0x000e22000020f100 */
[----:B------:R-:W-:Y:S01]  /*1400*/  IADD3 R20, PT, PT, R5, R6, RZ ;  /* 0x0000000605147210 */ /* 0x000fe20007ffe0ff */
[----:B------:R-:W1:Y:S01]  /*1410*/  LDCU UR4, c[0x0][0x394] ;  /* 0x00007280ff0477ac */ /* 0x000e620008000800 */
[----:B------:R-:W-:-:S03]  /*1420*/  LOP3.LUT R19, R4, 0x3, RZ, 0xc0, !PT ;  /* 0x0000000304137812 */ /* 0x000fc600078ec0ff */
[----:B------:R-:W-:-:S07]  /*1430*/  IMAD.IADD R18, R5, 0x1, R20 ;  /* 0x0000000105127824 */ /* 0x000fce00078e0214 */
.L_x_58:
[----:B--2---:R-:W2:Y:S01]  /*1440*/  LDC R7, c[0x0][0x390] ;  /* 0x0000e400ff077b82 */ /* 0x004ea20000000800 */
[----:B------:R-:W-:Y:S01]  /*1450*/  BSSY.RECONVERGENT B0, `(.L_x_53) ;  /* 0x000002e000007945 */ /* 0x000fe20003800200 */
[----:B--2---:R-:W-:-:S13]  /*1460*/  ISETP.GE.AND P0, PT, R0, R7, PT ;  /* 0x000000070000720c */ /* 0x004fda0003f06270 */
[----:B0--34-:R-:W-:Y:S05]  /*1470*/  @P0 BRA `(.L_x_54) ;  /* 0x0000000000ac0947 */ /* 0x019fea0003800000 */
[----:B------:R-:W2:Y:S01]  /*1480*/  LDC.64 R8, c[0x0][0x3a8] ;  /* 0x0000ea00ff087b82 */ /* 0x000ea20000000a00 */
[----:B------:R-:W-:Y:S01]  /*1490*/  ISETP.NE.AND P0, PT, R19, 0x3, PT ;  /* 0x000000031300780c */ /* 0x000fe20003f05270 */
[----:B------:R-:W-:Y:S01]  /*14a0*/  BSSY.RECONVERGENT B1, `(.L_x_55) ;  /* 0x0000015000017945 */ /* 0x000fe20003800200 */
[----:B------:R-:W-:Y:S01]  /*14b0*/  ISETP.GE.U32.AND P1, PT, R4, 0x3, PT ;  /* 0x000000030400780c */ /* 0x000fe20003f26070 */
[----:B------:R-:W-:-:S10]  /*14c0*/  IMAD.MOV.U32 R22, RZ, RZ, R0 ;  /* 0x000000ffff167224 */ /* 0x000fd400078e0000 */
[----:B------:R-:W-:Y:S05]  /*14d0*/  @!P0 BRA `(.L_x_56) ;  /* 0x0000000000448947 */ /* 0x000fea0003800000 */
[----:B------:R-:W3:Y:S01]  /*14e0*/  LDC R15, c[0x0][0x394] ;  /* 0x0000e500ff0f7b82 */ /* 0x000ee20000000800 */
[----:B------:R-:W-:Y:S02]  /*14f0*/  ISETP.NE.AND P0, PT, R19, RZ, PT ;  /* 0x000000ff1300720c */ /* 0x000fe40003f05270 */
[----:B------:R-:W-:-:S05]  /*1500*/  MOV R22, R6 ;  /* 0x0000000600167202 */ /* 0x000fca0000000f00 */
[----:B------:R-:W4:Y:S01]  /*1510*/  LDC.64 R10, c[0x0][0x3a8] ;  /* 0x0000ea00ff0a7b82 */ /* 0x000f220000000a00 */
[----:B---3--:R-:W-:-:S04]  /*1520*/  IMAD R13, R0, R15, R3 ;  /* 0x0000000f000d7224 */ /* 0x008fc800078e0203 */
[----:B----4-:R-:W-:-:S05]  /*1530*/  IMAD.WIDE R12, R13, 0x2, R10 ;  /* 0x000000020d0c7825 */ /* 0x010fca00078e020a */
[----:B0-----:R3:W-:Y:S01]  /*1540*/  STG.E.U16 desc[UR6][R12.64], R21 ;  /* 0x000000150c007986 */ /* 0x0017e2000c101506 */
[----:B------:R-:W-:Y:S05]  /*1550*/  @!P0 BRA `(.L_x_56) ;  /* 0x0000000000248947 */ /* 0x000fea0003800000 */
[----:B------:R-:W-:Y:S01]  /*1560*/  ISETP.NE.AND P0, PT, R19, 0x1, PT ;  /* 0x000000011300780c */ /* 0x000fe20003f05270 */
[----:B---3--:R-:W-:Y:S02]  /*1570*/  IMAD R13, R6, R15, R3 ;  /* 0x0000000f060d7224 */ /* 0x008fe400078e0203 */
[----:B------:R-:W-:Y:S02]  /*1580*/  IMAD.MOV.U32 R22, RZ, RZ, R20 ;  /* 0x000000ffff167224 */ /* 0x000fe400078e0014 */
[----:B------:R-:W-:-:S05]  /*1590*/  IMAD.WIDE R12, R13, 0x2, R10 ;  /* 0x000000020d0c7825 */ /* 0x000fca00078e020a */
[----:B------:R4:W-:Y:S03]  /*15a0*/  STG.E.U16 desc[UR6][R12.64], R21 ;  /* 0x000000150c007986 */ /* 0x0009e6000c101506 */
[----:B------:R-:W-:Y:S02]  /*15b0*/  @P0 IMAD R15, R20, R15, R3 ;  /* 0x0000000f140f0224 */ /* 0x000fe400078e0203 */
[----:B------:R-:W-:Y:S02]  /*15c0*/  @P0 IMAD.MOV.U32 R22, RZ, RZ, R18 ;  /* 0x000000ffff160224 */ /* 0x000fe400078e0012 */
[----:B------:R-:W-:-:S05]  /*15d0*/  @P0 IMAD.WIDE R10, R15, 0x2, R10 ;  /* 0x000000020f0a0825 */ /* 0x000fca00078e020a */
[----:B------:R4:W-:Y:S02]  /*15e0*/  @P0 STG.E.U16 desc[UR6][R10.64], R21 ;  /* 0x000000150a000986 */ /* 0x0009e4000c101506 */
.L_x_56:
[----:B-1----:R-:W-:Y:S05]  /*15f0*/  BSYNC.RECONVERGENT B1 ;  /* 0x0000000000017941 */ /* 0x002fea0003800200 */
.L_x_55:
[----:B------:R-:W-:Y:S05]  /*1600*/  @!P1 BRA `(.L_x_54) ;  /* 0x0000000000489947 */ /* 0x000fea0003800000 */
.L_x_57:
[----:B0---4-:R-:W-:Y:S01]  /*1610*/  IADD3 R10, PT, PT, R5, R22, RZ ;  /* 0x00000016050a7210 */ /* 0x011fe20007ffe0ff */
[----:B------:R-:W-:-:S04]  /*1620*/  IMAD R11, R22, UR4, R3 ;  /* 0x00000004160b7c24 */ /* 0x000fc8000f8e0203 */
[C---:B---3--:R-:W-:Y:S02]  /*1630*/  IMAD.IADD R12, R5.reuse, 0x1, R10 ;  /* 0x00000001050c7824 */ /* 0x048fe400078e020a */
[--C-:B------:R-:W-:Y:S02]  /*1640*/  IMAD R13, R10, UR4, R3.reuse ;  /* 0x000000040a0d7c24 */ /* 0x100fe4000f8e0203 */
[C---:B------:R-:W-:Y:S02]  /*1650*/  IMAD.IADD R24, R5.reuse, 0x1, R12 ;  /* 0x0000000105187824 */ /* 0x040fe400078e020c */
[--C-:B------:R-:W-:Y:S02]  /*1660*/  IMAD R15, R12, UR4, R3.reuse ;  /* 0x000000040c0f7c24 */ /* 0x100fe4000f8e0203 */
[----:B------:R-:W-:Y:S01]  /*1670*/  IMAD R17, R24, UR4, R3 ;  /* 0x0000000418117c24 */ /* 0x000fe2000f8e0203 */
[----:B------:R-:W-:Y:S01]  /*1680*/  IADD3 R22, PT, PT, R5, R24, RZ ;  /* 0x0000001805167210 */ /* 0x000fe20007ffe0ff */
[----:B--2---:R-:W-:-:S03]  /*1690*/  IMAD.WIDE R10, R11, 0x2, R8 ;  /* 0x000000020b0a7825 */ /* 0x004fc600078e0208 */
[----:B------:R-:W-:Y:S01]  /*16a0*/  ISETP.GE.AND P0, PT, R22, R7, PT ;  /* 0x000000071600720c */ /* 0x000fe20003f06270 */
[--C-:B------:R-:W-:Y:S01]  /*16b0*/  IMAD.WIDE R12, R13, 0x2, R8.reuse ;  /* 0x000000020d0c7825 */ /* 0x100fe200078e0208 */
[----:B0-----:R0:W-:Y:S03]  /*16c0*/  STG.E.U16 desc[UR6][R10.64], R21 ;  /* 0x000000150a007986 */ /* 0x0011e6000c101506 */
[--C-:B------:R-:W-:Y:S01]  /*16d0*/  IMAD.WIDE R14, R15, 0x2, R8.reuse ;  /* 0x000000020f0e7825 */ /* 0x100fe200078e0208 */
[----:B------:R0:W-:Y:S03]  /*16e0*/  STG.E.U16 desc[UR6][R12.64], R21 ;  /* 0x000000150c007986 */ /* 0x0001e6000c101506 */
[----:B------:R-:W-:Y:S01]  /*16f0*/  IMAD.WIDE R16, R17, 0x2, R8 ;  /* 0x0000000211107825 */ /* 0x000fe200078e0208 */
[----:B------:R0:W-:Y:S04]  /*1700*/  STG.E.U16 desc[UR6][R14.64], R21 ;  /* 0x000000150e007986 */ /* 0x0001e8000c101506 */
[----:B------:R0:W-:Y:S01]  /*1710*/  STG.E.U16 desc[UR6][R16.64], R21 ;  /* 0x0000001510007986 */ /* 0x0001e2000c101506 */
[----:B------:R-:W-:Y:S05]  /*1720*/  @!P0 BRA `(.L_x_57) ;  /* 0xfffffffc00b88947 */ /* 0x000fea000383ffff */
.L_x_54:
[----:B-1----:R-:W-:Y:S05]  /*1730*/  BSYNC.RECONVERGENT B0 ;  /* 0x0000000000007941 */ /* 0x002fea0003800200 */
.L_x_53:
[----:B------:R-:W1:Y:S01]  /*1740*/  LDCU UR5, c[0x0][0x394] ;  /* 0x00007280ff0577ac */ /* 0x000e620008000800 */
[----:B------:R-:W-:-:S05]  /*1750*/  IMAD.IADD R3, R2, 0x1, R3 ;  /* 0x0000000102037824 */ /* 0x000fca00078e0203 */
[----:B-1----:R-:W-:-:S13]  /*1760*/  ISETP.GE.AND P0, PT, R3, UR5, PT ;  /* 0x0000000503007c0c */ /* 0x002fda000bf06270 */
[----:B------:R-:W-:Y:S05]  /*1770*/  @!P0 BRA `(.L_x_58) ;  /* 0xfffffffc00308947 */ /* 0x000fea000383ffff */
[----:B------:R-:W-:Y:S05]  /*1780*/  EXIT ;  /* 0x000000000000794d */ /* 0x000fea0003800000 */
.L_x_51:
[----:B------:R-:W-:Y:S01]  /*1790*/  IMAD.MOV R4, RZ, RZ, -R7 ;  /* 0x000000ffff047224 */ /* 0x000fe200078e0a07 */
[----:B------:R-:W-:Y:S01]  /*17a0*/  IABS R10, R7 ;  /* 0x00000007000a7213 */ /* 0x000fe20000000000 */
[----:B------:R-:W-:Y:S01]  /*17b0*/  ULEA.HI UR4, UR4, UR4, URZ, 0x1 ;  /* 0x0000000404047291 */ /* 0x000fe2000f8f08ff */
[----:B------:R-:W0:Y:S02]  /*17c0*/  LDCU UR10, c[0x0][0x394] ;  /* 0x00007280ff0a77ac */ /* 0x000e240008000800 */
[C---:B------:R-:W-:Y:S01]  /*17d0*/  VIMNMX R6, PT, PT, R7.reuse, R4, !PT ;  /* 0x0000000407067248 */ /* 0x040fe20007fe0100 */
[----:B------:R-:W2:Y:S03]  /*17e0*/  LDCU UR8, c[0x0][0x390] ;  /* 0x00007200ff0877ac */ /* 0x000ea60008000800 */
[----:B------:R-:W-:Y:S01]  /*17f0*/  IADD3 R6, PT, PT, R7, 0x1, R6 ;  /* 0x0000000107067810 */ /* 0x000fe20007ffe006 */
[----:B------:R-:W-:-:S03]  /*1800*/  USHF.R.S32.HI UR4, URZ, 0x1, UR4 ;  /* 0x00000001ff047899 */ /* 0x000fc60008011404 */
[----:B-1----:R-:W-:Y:S02]  /*1810*/  LOP3.LUT R8, R6, 0xfffffff8, RZ, 0xc0, !PT ;  /* 0xfffffff806087812 */ /* 0x002fe400078ec0ff */
[----:B------:R-:W-:-:S03]  /*1820*/  IADD3 R6, PT, PT, R7, R10, RZ ;  /* 0x0000000a07067210 */ /* 0x000fc60007ffe0ff */
[----:B------:R-:W-:-:S07]  /*1830*/  IMAD.MOV R7, RZ, RZ, -R8 ;  /* 0x000000ffff077224 */ /* 0x000fce00078e0a08 */
.L_x_70:
[----:B-1----:R-:W1:Y:S01]  /*1840*/  LDCU UR5, c[0x0][0x390] ;  /* 0x00007200ff0577ac */ /* 0x002e620008000800 */
[----:B------:R-:W-:Y:S01]  /*1850*/  BSSY.RECONVERGENT B0, `(.L_x_59) ;  /* 0x00000ff000007945 */ /* 0x000fe20003800200 */
[----:B-1----:R-:W-:-:S13]  /*1860*/  ISETP.GE.AND P0, PT, R0, UR5, PT ;  /* 0x0000000500007c0c */ /* 0x002fda000bf06270 */
[----:B------:R-:W-:Y:S05]  /*1870*/  @P0 BRA `(.L_x_60) ;  /* 0x0000000c00f00947 */ /* 0x000fea0003800000 */
[----:B------:R-:W-:-:S07]  /*1880*/  IMAD.MOV.U32 R8, RZ, RZ, R0 ;  /* 0x000000ffff087224 */ /* 0x000fce00078e0000 */
.L_x_69:
[----:B-1----:R-:W1:Y:S01]  /*1890*/  LDCU UR5, c[0x0][0x394] ;  /* 0x00007280ff0577ac */ /* 0x002e620008000800 */
[----:B------:R-:W-:Y:S02]  /*18a0*/  ISETP.GE.U32.AND P0, PT, R6, 0x7, PT ;  /* 0x000000070600780c */ /* 0x000fe40003f06070 */
[----:B------:R-:W-:Y:S01]  /*18b0*/  CS2R R10, SRZ ;  /* 0x00000000000a7805 */ /* 0x000fe2000001ff00 */
[----:B------:R-:W-:Y:S01]  /*18c0*/  IMAD.MOV.U32 R27, RZ, RZ, R4 ;  /* 0x000000ffff1b7224 */ /* 0x000fe200078e0004 */
[----:B-1----:R-:W-:-:S05]  /*18d0*/  MOV R16, UR5 ;  /* 0x0000000500107c02 */ /* 0x002fca0008000f00 */
[----:B------:R-:W-:-:S04]  /*18e0*/  IMAD R12, R8, R16, R3 ;  /* 0x00000010080c7224 */ /* 0x000fc800078e0203 */
[----:B------:R-:W-:Y:S05]  /*18f0*/  @!P0 BRA `(.L_x_61) ;  /* 0x0000000400d88947 */ /* 0x000fea0003800000 */
[----:B------:R-:W1:Y:S01]  /*1900*/  LDCU UR5, c[0x0][0x38c] ;  /* 0x00007180ff0577ac */ /* 0x000e620008000800 */
[----:B------:R-:W-:Y:S02]  /*1910*/  VIADD R18, R8, -UR4 ;  /* 0x8000000408127c36 */ /* 0x000fe40008000000 */
[----:B------:R-:W-:Y:S02]  /*1920*/  HFMA2 R10, -RZ, RZ, 0, 0 ;  /* 0x00000000ff0a7431 */ /* 0x000fe400000001ff */
[----:B------:R-:W-:Y:S02]  /*1930*/  IMAD.MOV.U32 R9, RZ, RZ, 0x3 ;  /* 0x00000003ff097424 */ /* 0x000fe400078e00ff */
[C---:B------:R-:W-:Y:S01]  /*1940*/  VIADD R21, R18.reuse, 0x7 ;  /* 0x0000000712157836 */ /* 0x040fe20000000000 */
[----:B------:R-:W-:Y:S01]  /*1950*/  IADD3 R23, PT, PT, R18, 0x6, RZ ;  /* 0x0000000612177810 */ /* 0x000fe20007ffe0ff */
[----:B------:R-:W-:Y:S02]  /*1960*/  IMAD.MOV.U32 R19, RZ, RZ, R7 ;  /* 0x000000ffff137224 */ /* 0x000fe400078e0007 */
[----:B------:R-:W-:-:S02]  /*1970*/  IMAD R21, R21, R16, R3 ;  /* 0x0000001015157224 */ /* 0x000fc400078e0203 */
[-CC-:B------:R-:W-:Y:S02]  /*1980*/  IMAD R23, R23, R16.reuse, R3.reuse ;  /* 0x0000001017177224 */ /* 0x180fe400078e0203 */
[----:B------:R-:W-:Y:S01]  /*1990*/  IMAD R13, R18, R16, R3 ;  /* 0x00000010120d7224 */ /* 0x000fe200078e0203 */
[----:B-1----:R-:W-:-:S04]  /*19a0*/  ULEA.HI UR5, UR5, UR5, URZ, 0x1 ;  /* 0x0000000505057291 */ /* 0x002fc8000f8f08ff */
[----:B------:R-:W-:-:S04]  /*19b0*/  USHF.R.S32.HI UR5, URZ, 0x1, UR5 ;  /* 0x00000001ff057899 */ /* 0x000fc80008011405 */
[----:B------:R-:W-:Y:S02]  /*19c0*/  UIADD3 UR9, UPT, UPT, -UR5, 0x3, URZ ;  /* 0x0000000305097890 */ /* 0x000fe4000fffe1ff */
[----:B------:R-:W-:Y:S02]  /*19d0*/  UIADD3 UR11, UPT, UPT, -UR5, 0x4, URZ ;  /* 0x00000004050b7890 */ /* 0x000fe4000fffe1ff */
[----:B------:R-:W-:Y:S02]  /*19e0*/  UIADD3 UR13, UPT, UPT, -UR5, 0x5, URZ ;  /* 0x00000005050d7890 */ /* 0x000fe4000fffe1ff */
[----:B------:R-:W-:Y:S01]  /*19f0*/  UIADD3 UR12, UPT, UPT, -UR5, 0x2, URZ ;  /* 0x00000002050c7890 */ /* 0x000fe2000fffe1ff */
[C---:B------:R-:W-:Y:S01]  /*1a00*/  IADD3 R24, PT, PT, R8.reuse, UR9, RZ ;  /* 0x0000000908187c10 */ /* 0x040fe2000fffe0ff */
[----:B------:R-:W-:Y:S01]  /*1a10*/  UIADD3 UR5, UPT, UPT, -UR5, 0x1, URZ ;  /* 0x0000000105057890 */ /* 0x000fe2000fffe1ff */
[C---:B------:R-:W-:Y:S01]  /*1a20*/  VIADD R22, R8.reuse, UR11 ;  /* 0x0000000b08167c36 */ /* 0x040fe20008000000 */
[----:B------:R-:W-:Y:S01]  /*1a30*/  IADD3 R25, PT, PT, R8, UR13, RZ ;  /* 0x0000000d08197c10 */ /* 0x000fe2000fffe0ff */
[----:B------:R-:W-:-:S02]  /*1a40*/  IMAD.U32 R27, RZ, RZ, UR9 ;  /* 0x00000009ff1b7e24 */ /* 0x000fc4000f8e00ff */
[C---:B------:R-:W-:Y:S01]  /*1a50*/  VIADD R26, R8.reuse, UR12 ;  /* 0x0000000c081a7c36 */ /* 0x040fe20008000000 */
[----:B------:R-:W-:Y:S01]  /*1a60*/  IADD3 R20, PT, PT, R8, UR5, RZ ;  /* 0x0000000508147c10 */ /* 0x000fe2000fffe0ff */
[-CC-:B------:R-:W-:Y:S02]  /*1a70*/  IMAD R25, R25, R16.reuse, R3.reuse ;  /* 0x0000001019197224 */ /* 0x180fe400078e0203 */
[-CC-:B------:R-:W-:Y:S02]  /*1a80*/  IMAD R22, R22, R16.reuse, R3.reuse ;  /* 0x0000001016167224 */ /* 0x180fe400078e0203 */
[-CC-:B------:R-:W-:Y:S02]  /*1a90*/  IMAD R24, R24, R16.reuse, R3.reuse ;  /* 0x0000001018187224 */ /* 0x180fe400078e0203 */
[-CC-:B------:R-:W-:Y:S02]  /*1aa0*/  IMAD R26, R26, R16.reuse, R3.reuse ;  /* 0x000000101a1a7224 */ /* 0x180fe400078e0203 */
[----:B------:R-:W-:-:S07]  /*1ab0*/  IMAD R20, R20, R16, R3 ;  /* 0x0000001014147224 */ /* 0x000fce00078e0203 */
.L_x_62:
[----:B--2---:R-:W-:-:S04]  /*1ac0*/  ISETP.GE.AND P0, PT, R18, UR8, PT ;  /* 0x0000000812007c0c */ /* 0x004fc8000bf06270 */
[----:B------:R-:W-:-:S13]  /*1ad0*/  ISETP.LT.OR P0, PT, R18, RZ, P0 ;  /* 0x000000ff1200720c */ /* 0x000fda0000701670 */
[----:B------:R-:W1:Y:S01]  /*1ae0*/  @!P0 LDC.64 R14, c[0x0][0x3a0] ;  /* 0x0000e800ff0e8b82 */ /* 0x000e620000000a00 */
[----:B------:R-:W-:Y:S01]  /*1af0*/  IADD3 R17, PT, PT, R9, -0x3, RZ ;  /* 0xfffffffd09117810 */ /* 0x000fe20007ffe0ff */
[----:B-1----:R-:W-:-:S06]  /*1b00*/  @!P0 IMAD.WIDE R28, R13, 0x4, R14 ;  /* 0x000000040d1c8825 */ /* 0x002fcc00078e020e */
[----:B------:R-:W1:Y:S01]  /*1b10*/  LDC.64 R14, c[0x0][0x398] ;  /* 0x0000e600ff0e7b82 */ /* 0x000e620000000a00 */
[----:B------:R-:W2:Y:S01]  /*1b20*/  @!P0 LDG.E R28, desc[UR6][R28.64] ;  /* 0x000000061c1c8981 */ /* 0x000ea2000c1e1900 */
[----:B-1----:R-:W-:-:S05]  /*1b30*/  IMAD.WIDE R14, R17, 0x4, R14 ;  /* 0x00000004110e7825 */ /* 0x002fca00078e020e */
[----:B------:R-:W2:Y:S01]  /*1b40*/  @!P0 LDG.E R17, desc[UR6][R14.64] ;  /* 0x000000060e118981 */ /* 0x000ea2000c1e1900 */
[----:B------:R-:W-:Y:S02]  /*1b50*/  VIADD R16, R18, 0x1 ;  /* 0x0000000112107836 */ /* 0x000fe40000000000 */
[----:B--2---:R-:W-:Y:S01]  /*1b60*/  @!P0 FFMA R11, R28, R17, R11 ;  /* 0x000000111c0b8223 */ /* 0x004fe2000000000b */
[----:B------:R-:W-:Y:S02]  /*1b70*/  @!P0 FADD R10, R10, R17 ;  /* 0x000000110a0a8221 */ /* 0x000fe40000000000 */
[----:B------:R-:W-:-:S04]  /*1b80*/  ISETP.GE.AND P0, PT, R16, UR8, PT ;  /* 0x0000000810007c0c */ /* 0x000fc8000bf06270 */
[----:B------:R-:W-:-:S13]  /*1b90*/  ISETP.LT.OR P0, PT, R16, RZ, P0 ;  /* 0x000000ff1000720c */ /* 0x000fda0000701670 */
[----:B------:R-:W1:Y:S02]  /*1ba0*/  @!P0 LDC.64 R16, c[0x0][0x3a0] ;  /* 0x0000e800ff108b82 */ /* 0x000e640000000a00 */
[----:B-1----:R-:W-:Y:S02]  /*1bb0*/  @!P0 IMAD.WIDE R28, R20, 0x4, R16 ;  /* 0x00000004141c8825 */ /* 0x002fe400078e0210 */
[----:B------:R-:W2:Y:S04]  /*1bc0*/  @!P0 LDG.E R17, desc[UR6][R14.64+0x4] ;  /* 0x000004060e118981 */ /* 0x000ea8000c1e1900 */
[----:B------:R-:W3:Y:S01]  /*1bd0*/  @!P0 LDG.E R28, desc[UR6][R28.64] ;  /* 0x000000061c1c8981 */ /* 0x000ee2000c1e1900 */
[----:B------:R-:W-:Y:S01]  /*1be0*/  IADD3 R16, PT, PT, R18, 0x2, RZ ;  /* 0x0000000212107810 */ /* 0x000fe20007ffe0ff */
[----:B--2---:R-:W-:Y:S01]  /*1bf0*/  @!P0 FADD R10, R10, R17 ;  /* 0x000000110a0a8221 */ /* 0x004fe20000000000 */
[----:B---3--:R-:W-:-:S02]  /*1c00*/  @!P0 FFMA R11, R28, R17, R11 ;  /* 0x000000111c0b8223 */ /* 0x008fc4000000000b */
[----:B------:R-:W-:-:S04]  /*1c10*/  ISETP.GE.AND P0, PT, R16, UR8, PT ;  /* 0x0000000810007c0c */ /* 0x000fc8000bf06270 */
[----:B------:R-:W-:-:S13]  /*1c20*/  ISETP.LT.OR P0, PT, R16, RZ, P0 ;  /* 0x000000ff1000720c */ /* 0x000fda0000701670 */
[----:B------:R-:W1:Y:S02]  /*1c30*/  @!P0 LDC.64 R16, c[0x0][0x3a0] ;  /* 0x0000e800ff108b82 */ /* 0x000e640000000a00 */
[----:B-1----:R-:W-:-:S06]  /*1c40*/  @!P0 IMAD.WIDE R16, R26, 0x4, R16 ;  /* 0x000000041a108825 */ /* 0x002fcc00078e0210 */
[----:B------:R-:W2:Y:S04]  /*1c50*/  @!P0 LDG.E R16, desc[UR6][R16.64] ;  /* 0x0000000610108981 */ /* 0x000ea8000c1e1900 */
        /* <DEDUP_REMOVED lines=42> */
[----:B------:R-:W1:Y:S01]  /*1f00*/  @!P0 LDC.64 R28, c[0x0][0x3a0] ;  /* 0x0000e800ff1c8b82 */ /* 0x000e620000000a00 */
[----:B------:R-:W2:Y:S01]  /*1f10*/  @!P0 LDG.E R15, desc[UR6][R14.64+0x1c] ;  /* 0x00001c060e0f8981 */ /* 0x000ea2000c1e1900 */
[----:B-1----:R-:W-:-:S06]  /*1f20*/  @!P0 IMAD.WIDE R28, R21, 0x4, R28 ;  /* 0x00000004151c8825 */ /* 0x002fcc00078e021c */
[----:B------:R-:W3:Y:S01]  /*1f30*/  @!P0 LDG.E R28, desc[UR6][R28.64] ;  /* 0x000000061c1c8981 */ /* 0x000ee2000c1e1900 */
[----:B------:R-:W-:Y:S02]  /*1f40*/  IADD3 R19, PT, PT, R19, 0x8, RZ ;  /* 0x0000000813137810 */ /* 0x000fe40007ffe0ff */
[----:B0-----:R-:W-:Y:S01]  /*1f50*/  MOV R16, UR10 ;  /* 0x0000000a00107c02 */ /* 0x001fe20008000f00 */
[----:B------:R-:W-:Y:S01]  /*1f60*/  VIADD R27, R27, 0x8 ;  /* 0x000000081b1b7836 */ /* 0x000fe20000000000 */
[----:B------:R-:W-:Y:S01]  /*1f70*/  IADD3 R18, PT, PT, R18, 0x8, RZ ;  /* 0x0000000812127810 */ /* 0x000fe20007ffe0ff */
[----:B------:R-:W-:Y:S01]  /*1f80*/  VIADD R9, R9, 0x8 ;  /* 0x0000000809097836 */ /* 0x000fe20000000000 */
[C---:B------:R-:W-:Y:S01]  /*1f90*/  LEA R20, R16.reuse, R20, 0x3 ;  /* 0x0000001410147211 */ /* 0x040fe200078e18ff */
[C---:B------:R-:W-:Y:S01]  /*1fa0*/  IMAD R13, R16.reuse, 0x8, R13 ;  /* 0x00000008100d7824 */ /* 0x040fe200078e020d */
[C---:B------:R-:W-:Y:S01]  /*1fb0*/  LEA R24, R16.reuse, R24, 0x3 ;  /* 0x0000001810187211 */ /* 0x040fe200078e18ff */
[C---:B------:R-:W-:Y:S01]  /*1fc0*/  IMAD R26, R16.reuse, 0x8, R26 ;  /* 0x00000008101a7824 */ /* 0x040fe200078e021a */
[C---:B------:R-:W-:Y:S01]  /*1fd0*/  LEA R25, R16.reuse, R25, 0x3 ;  /* 0x0000001910197211 */ /* 0x040fe200078e18ff */
[C---:B------:R-:W-:Y:S01]  /*1fe0*/  IMAD R22, R16.reuse, 0x8, R22 ;  /* 0x0000000810167824 */ /* 0x040fe200078e0216 */
[C---:B------:R-:W-:Y:S01]  /*1ff0*/  LEA R21, R16.reuse, R21, 0x3 ;  /* 0x0000001510157211 */ /* 0x040fe200078e18ff */
[----:B------:R-:W-:-:S02]  /*2000*/  IMAD R23, R16, 0x8, R23 ;  /* 0x0000000810177824 */ /* 0x000fc400078e0217 */
[----:B--2---:R-:W-:Y:S01]  /*2010*/  @!P0 FADD R10, R10, R15 ;  /* 0x0000000f0a0a8221 */ /* 0x004fe20000000000 */
[----:B---3--:R-:W-:Y:S01]  /*2020*/  @!P0 FFMA R11, R28, R15, R11 ;  /* 0x0000000f1c0b8223 */ /* 0x008fe2000000000b */
[----:B------:R-:W-:-:S13]  /*2030*/  ISETP.NE.AND P0, PT, R19, RZ, PT ;  /* 0x000000ff1300720c */ /* 0x000fda0003f05270 */
[----:B------:R-:W-:Y:S05]  /*2040*/  @P0 BRA `(.L_x_62) ;  /* 0xfffffff8009c0947 */ /* 0x000fea000383ffff */
[----:B------:R-:W-:-:S07]  /*2050*/  VIADD R27, R27, 0xfffffffd ;  /* 0xfffffffd1b1b7836 */ /* 0x000fce0000000000 */
.L_x_61:
[----:B------:R-:W-:-:S04]  /*2060*/  IADD3 R9, PT, PT, R6, 0x1, RZ ;  /* 0x0000000106097810 */ /* 0x000fc80007ffe0ff */
[----:B------:R-:W-:-:S04]  /*2070*/  LOP3.LUT R13, R9, 0x7, RZ, 0xc0, !PT ;  /* 0x00000007090d7812 */ /* 0x000fc800078ec0ff */
[----:B------:R-:W-:-:S13]  /*2080*/  ISETP.NE.AND P0, PT, R13, RZ, PT ;  /* 0x000000ff0d00720c */ /* 0x000fda0003f05270 */
[----:B------:R-:W-:Y:S05]  /*2090*/  @!P0 BRA `(.L_x_63) ;  /* 0x0000000400948947 */ /* 0x000fea0003800000 */
[----:B------:R-:W-:Y:S01]  /*20a0*/  VIADD R13, R13, 0xffffffff ;  /* 0xffffffff0d0d7836 */ /* 0x000fe20000000000 */
[----:B------:R-:W-:-:S04]  /*20b0*/  LOP3.LUT R9, R9, 0x3, RZ, 0xc0, !PT ;  /* 0x0000000309097812 */ /* 0x000fc800078ec0ff */
[----:B------:R-:W-:Y:S02]  /*20c0*/  ISETP.GE.U32.AND P0, PT, R13, 0x3, PT ;  /* 0x000000030d00780c */ /* 0x000fe40003f06070 */
[----:B------:R-:W-:-:S11]  /*20d0*/  ISETP.NE.AND P3, PT, R9, RZ, PT ;  /* 0x000000ff0900720c */ /* 0x000fd60003f65270 */
[----:B------:R-:W-:Y:S05]  /*20e0*/  @!P0 BRA `(.L_x_64) ;  /* 0x0000000000c08947 */ /* 0x000fea0003800000 */
[----:B------:R-:W1:Y:S01]  /*20f0*/  LDCU UR5, c[0x0][0x390] ;  /* 0x00007200ff0577ac */ /* 0x000e620008000800 */
[----:B------:R-:W-:Y:S01]  /*2100*/  IADD3 R13, PT, PT, R27, R8, RZ ;  /* 0x000000081b0d7210 */ /* 0x000fe20007ffe0ff */
[----:B------:R-:W3:Y:S03]  /*2110*/  LDC.64 R22, c[0x0][0x398] ;  /* 0x0000e600ff167b82 */ /* 0x000ee60000000a00 */
[C---:B------:R-:W-:Y:S01]  /*2120*/  IADD3 R15, PT, PT, R13.reuse, 0x2, RZ ;  /* 0x000000020d0f7810 */ /* 0x040fe20007ffe0ff */
[C---:B------:R-:W-:Y:S01]  /*2130*/  VIADD R14, R13.reuse, 0x1 ;  /* 0x000000010d0e7836 */ /* 0x040fe20000000000 */
[----:B-1----:R-:W-:-:S04]  /*2140*/  ISETP.GE.AND P0, PT, R13, UR5, PT ;  /* 0x000000050d007c0c */ /* 0x002fc8000bf06270 */
[C---:B------:R-:W-:Y:S02]  /*2150*/  ISETP.GE.AND P1, PT, R14.reuse, UR5, PT ;  /* 0x000000050e007c0c */ /* 0x040fe4000bf26270 */
[C---:B------:R-:W-:Y:S01]  /*2160*/  ISETP.LT.OR P0, PT, R13.reuse, RZ, P0 ;  /* 0x000000ff0d00720c */ /* 0x040fe20000701670 */
[----:B------:R-:W-:Y:S01]  /*2170*/  VIADD R13, R13, 0x3 ;  /* 0x000000030d0d7836 */ /* 0x000fe20000000000 */
[----:B------:R-:W-:Y:S02]  /*2180*/  ISETP.LT.OR P1, PT, R14, RZ, P1 ;  /* 0x000000ff0e00720c */ /* 0x000fe40000f21670 */
[----:B------:R-:W-:Y:S02]  /*2190*/  ISETP.GE.AND P2, PT, R15, UR5, PT ;  /* 0x000000050f007c0c */ /* 0x000fe4000bf46270 */
[----:B------:R-:W-:Y:S02]  /*21a0*/  ISETP.GE.AND P4, PT, R13, UR5, PT ;  /* 0x000000050d007c0c */ /* 0x000fe4000bf86270 */
[----:B------:R-:W-:-:S02]  /*21b0*/  ISETP.LT.OR P2, PT, R15, RZ, P2 ;  /* 0x000000ff0f00720c */ /* 0x000fc40001741670 */
[----:B------:R-:W-:-:S03]  /*21c0*/  ISETP.LT.OR P4, PT, R13, RZ, P4 ;  /* 0x000000ff0d00720c */ /* 0x000fc60002781670 */
[----:B------:R-:W1:Y:S01]  /*21d0*/  @!P0 LDC.64 R24, c[0x0][0x3a0] ;  /* 0x0000e800ff188b82 */ /* 0x000e620000000a00 */
[----:B------:R-:W-:-:S07]  /*21e0*/  @!P0 IMAD R13, R27, R16, R12 ;  /* 0x000000101b0d8224 */ /* 0x000fce00078e020c */
[----:B------:R-:W4:Y:S08]  /*21f0*/  @!P1 LDC.64 R20, c[0x0][0x3a0] ;  /* 0x0000e800ff149b82 */ /* 0x000f300000000a00 */
[----:B------:R-:W5:Y:S01]  /*2200*/  @!P2 LDC.64 R14, c[0x0][0x3a0] ;  /* 0x0000e800ff0eab82 */ /* 0x000f620000000a00 */
[----:B------:R-:W-:-:S07]  /*2210*/  @!P1 IMAD R17, R27, R16, R16 ;  /* 0x000000101b119224 */ /* 0x000fce00078e0210 */
[----:B------:R-:W0:Y:S01]  /*2220*/  @!P4 LDC.64 R18, c[0x0][0x3a0] ;  /* 0x0000e800ff12cb82 */ /* 0x000e220000000a00 */
[----:B-1----:R-:W-:Y:S01]  /*2230*/  @!P0 IMAD.WIDE R24, R13, 0x4, R24 ;  /* 0x000000040d188825 */ /* 0x002fe200078e0218 */
[C---:B------:R-:W-:Y:S02]  /*2240*/  IADD3 R13, PT, PT, R27.reuse, UR4, RZ ;  /* 0x000000041b0d7c10 */ /* 0x040fe4000fffe0ff */
[----:B------:R-:W-:Y:S01]  /*2250*/  @!P1 IADD3 R17, PT, PT, R12, R17, RZ ;  /* 0x000000110c119210 */ /* 0x000fe20007ffe0ff */
[----:B------:R-:W-:Y:S02]  /*2260*/  @!P2 VIADD R29, R27, 0x2 ;  /* 0x000000021b1da836 */ /* 0x000fe40000000000 */
[----:B---3--:R-:W-:Y:S01]  /*2270*/  IMAD.WIDE R22, R13, 0x4, R22 ;  /* 0x000000040d167825 */ /* 0x008fe200078e0216 */
[----:B------:R1:W3:Y:S03]  /*2280*/  @!P0 LDG.E R24, desc[UR6][R24.64] ;  /* 0x0000000618188981 */ /* 0x0002e6000c1e1900 */
[----:B----4-:R-:W-:Y:S01]  /*2290*/  @!P1 IMAD.WIDE R20, R17, 0x4, R20 ;  /* 0x0000000411149825 */ /* 0x010fe200078e0214 */
[----:B------:R-:W4:Y:S03]  /*22a0*/  @!P0 LDG.E R13, desc[UR6][R22.64] ;  /* 0x00000006160d8981 */ /* 0x000f26000c1e1900 */
[----:B------:R-:W-:-:S02]  /*22b0*/  @!P2 IMAD R29, R29, R16, R12 ;  /* 0x000000101d1da224 */ /* 0x000fc400078e020c */
[----:B------:R-:W-:Y:S01]  /*22c0*/  @!P4 VIADD R17, R27, 0x3 ;  /* 0x000000031b11c836 */ /* 0x000fe20000000000 */
[----:B------:R-:W2:Y:S01]  /*22d0*/  @!P1 LDG.E R20, desc[UR6][R20.64] ;  /* 0x0000000614149981 */ /* 0x000ea2000c1e1900 */
[----:B-----5:R-:W-:-:S03]  /*22e0*/  @!P2 IMAD.WIDE R14, R29, 0x4, R14 ;  /* 0x000000041d0ea825 */ /* 0x020fc600078e020e */
[----:B------:R-:W5:Y:S01]  /*22f0*/  @!P4 LDG.E R29, desc[UR6][R22.64+0xc] ;  /* 0x00000c06161dc981 */ /* 0x000f62000c1e1900 */
[----:B-1----:R-:W-:-:S03]  /*2300*/  @!P4 IMAD R25, R17, R16, R12 ;  /* 0x000000101119c224 */ /* 0x002fc600078e020c */
[----:B------:R-:W2:Y:S01]  /*2310*/  @!P1 LDG.E R17, desc[UR6][R22.64+0x4] ;  /* 0x0000040616119981 */ /* 0x000ea2000c1e1900 */
[----:B0-----:R-:W-:-:S03]  /*2320*/  @!P4 IMAD.WIDE R18, R25, 0x4, R18 ;  /* 0x000000041912c825 */ /* 0x001fc600078e0212 */
[----:B------:R-:W5:Y:S04]  /*2330*/  @!P2 LDG.E R14, desc[UR6][R14.64] ;  /* 0x000000060e0ea981 */ /* 0x000f68000c1e1900 */
[----:B------:R-:W5:Y:S04]  /*2340*/  @!P2 LDG.E R25, desc[UR6][R22.64+0x8] ;  /* 0x000008061619a981 */ /* 0x000f68000c1e1900 */
[----:B------:R-:W5:Y:S01]  /*2350*/  @!P4 LDG.E R18, desc[UR6][R18.64] ;  /* 0x000000061212c981 */ /* 0x000f62000c1e1900 */
[----:B------:R-:W-:Y:S01]  /*2360*/  IADD3 R27, PT, PT, R27, 0x4, RZ ;  /* 0x000000041b1b7810 */ /* 0x000fe20007ffe0ff */
[----:B----4-:R-:W-:Y:S01]  /*2370*/  @!P0 FADD R10, R10, R13 ;  /* 0x0000000d0a0a8221 */ /* 0x010fe20000000000 */
[----:B---3--:R-:W-:-:S03]  /*2380*/  @!P0 FFMA R11, R24, R13, R11 ;  /* 0x0000000d180b8223 */ /* 0x008fc6000000000b */
[----:B--2---:R-:W-:Y:S01]  /*2390*/  @!P1 FADD R10, R10, R17 ;  /* 0x000000110a0a9221 */ /* 0x004fe20000000000 */
[----:B------:R-:W-:-:S03]  /*23a0*/  @!P1 FFMA R11, R20, R17, R11 ;  /* 0x00000011140b9223 */ /* 0x000fc6000000000b */
[----:B-----5:R-:W-:Y:S01]  /*23b0*/  @!P2 FADD R10, R10, R25 ;  /* 0x000000190a0aa221 */ /* 0x020fe20000000000 */
[----:B------:R-:W-:-:S03]  /*23c0*/  @!P2 FFMA R11, R14, R25, R11 ;  /* 0x000000190e0ba223 */ /* 0x000fc6000000000b */
[----:B------:R-:W-:Y:S01]  /*23d0*/  @!P4 FADD R10, R10, R29 ;  /* 0x0000001d0a0ac221 */ /* 0x000fe20000000000 */
[----:B------:R-:W-:-:S07]  /*23e0*/  @!P4 FFMA R11, R18, R29, R11 ;  /* 0x0000001d120bc223 */ /* 0x000fce000000000b */
.L_x_64:
[----:B------:R-:W-:Y:S04]  /*23f0*/  BSSY.RECONVERGENT B1, `(.L_x_63) ;  /* 0x000002f000017945 */ /* 0x000fe80003800200 */
[----:B------:R-:W-:Y:S05]  /*2400*/  @!P3 BRA `(.L_x_65) ;  /* 0x0000000000b4b947 */ /* 0x000fea0003800000 */
[----:B------:R-:W-:Y:S01]  /*2410*/  ISETP.NE.AND P0, PT, R9, 0x1, PT ;  /* 0x000000010900780c */ /* 0x000fe20003f05270 */
[----:B------:R-:W1:-:S12]  /*2420*/  LDCU UR9, c[0x0][0x390] ;  /* 0x00007200ff0977ac */ /* 0x000e580008000800 */
[----:B------:R-:W-:Y:S05]  /*2430*/  @!P0 BRA `(.L_x_66) ;  /* 0x0000000000688947 */ /* 0x000fea0003800000 */
[----:B------:R-:W3:Y:S01]  /*2440*/  LDCU UR5, c[0x0][0x390] ;  /* 0x00007200ff0577ac */ /* 0x000ee20008000800 */
[----:B------:R-:W-:Y:S01]  /*2450*/  IMAD.IADD R13, R27, 0x1, R8 ;  /* 0x000000011b0d7824 */ /* 0x000fe200078e0208 */
[----:B------:R-:W4:Y:S04]  /*2460*/  LDC.64 R20, c[0x0][0x398] ;  /* 0x0000e600ff147b82 */ /* 0x000f280000000a00 */
[C---:B------:R-:W-:Y:S02]  /*2470*/  IADD3 R9, PT, PT, R13.reuse, 0x1, RZ ;  /* 0x000000010d097810 */ /* 0x040fe40007ffe0ff */
[----:B---3--:R-:W-:Y:S02]  /*2480*/  ISETP.GE.AND P0, PT, R13, UR5, PT ;  /* 0x000000050d007c0c */ /* 0x008fe4000bf06270 */
[----:B------:R-:W-:-:S02]  /*2490*/  ISETP.GE.AND P1, PT, R9, UR5, PT ;  /* 0x0000000509007c0c */ /* 0x000fc4000bf26270 */
[----:B------:R-:W-:Y:S02]  /*24a0*/  ISETP.LT.OR P0, PT, R13, RZ, P0 ;  /* 0x000000ff0d00720c */ /* 0x000fe40000701670 */
[----:B------:R-:W-:Y:S01]  /*24b0*/  ISETP.LT.OR P1, PT, R9, RZ, P1 ;  /* 0x000000ff0900720c */ /* 0x000fe20000f21670 */
[----:B------:R-:W-:-:S04]  /*24c0*/  VIADD R9, R27, UR4 ;  /* 0x000000041b097c36 */ /* 0x000fc80008000000 */
[----:B----4-:R-:W-:-:S06]  /*24d0*/  IMAD.WIDE R20, R9, 0x4, R20 ;  /* 0x0000000409147825 */ /* 0x010fcc00078e0214 */
[----:B------:R-:W3:Y:S01]  /*24e0*/  @!P0 LDC.64 R18, c[0x0][0x3a0] ;  /* 0x0000e800ff128b82 */ /* 0x000ee20000000a00 */
[CC--:B------:R-:W-:Y:S01]  /*24f0*/  @!P0 IMAD R13, R27.reuse, R16.reuse, R12 ;  /* 0x000000101b0d8224 */ /* 0x0c0fe200078e020c */
[----:B------:R-:W4:Y:S01]  /*2500*/  @!P0 LDG.E R9, desc[UR6][R20.64] ;  /* 0x0000000614098981 */ /* 0x000f22000c1e1900 */
[----:B------:R-:W-:-:S05]  /*2510*/  @!P1 IMAD R17, R27, R16, R16 ;  /* 0x000000101b119224 */ /* 0x000fca00078e0210 */
[----:B------:R-:W5:Y:S01]  /*2520*/  @!P1 LDC.64 R14, c[0x0][0x3a0] ;  /* 0x0000e800ff0e9b82 */ /* 0x000f620000000a00 */
[----:B------:R-:W-:Y:S01]  /*2530*/  @!P1 IADD3 R17, PT, PT, R12, R17, RZ ;  /* 0x000000110c119210 */ /* 0x000fe20007ffe0ff */
[----:B---3--:R-:W-:Y:S02]  /*2540*/  @!P0 IMAD.WIDE R18, R13, 0x4, R18 ;  /* 0x000000040d128825 */ /* 0x008fe400078e0212 */
[----:B------:R-:W3:Y:S04]  /*2550*/  @!P1 LDG.E R13, desc[UR6][R20.64+0x4] ;  /* 0x00000406140d9981 */ /* 0x000ee8000c1e1900 */
[----:B------:R-:W2:Y:S01]  /*2560*/  @!P0 LDG.E R18, desc[UR6][R18.64] ;  /* 0x0000000612128981 */ /* 0x000ea2000c1e1900 */
[----:B-----5:R-:W-:-:S06]  /*2570*/  @!P1 IMAD.WIDE R14, R17, 0x4, R14 ;  /* 0x00000004110e9825 */ /* 0x020fcc00078e020e */
[----:B------:R-:W5:Y:S01]  /*2580*/  @!P1 LDG.E R14, desc[UR6][R14.64] ;  /* 0x000000060e0e9981 */ /* 0x000f62000c1e1900 */
[----:B------:R-:W-:Y:S02]  /*2590*/  VIADD R27, R27, 0x2 ;  /* 0x000000021b1b7836 */ /* 0x000fe40000000000 */
[----:B----4-:R-:W-:-:S04]  /*25a0*/  @!P0 FADD R10, R10, R9 ;  /* 0x000000090a0a8221 */ /* 0x010fc80000000000 */
[----:B---3--:R-:W-:Y:S01]  /*25b0*/  @!P1 FADD R10, R10, R13 ;  /* 0x0000000d0a0a9221 */ /* 0x008fe20000000000 */
[----:B--2---:R-:W-:-:S04]  /*25c0*/  @!P0 FFMA R11, R18, R9, R11 ;  /* 0x00000009120b8223 */ /* 0x004fc8000000000b */
[----:B-----5:R-:W-:-:S07]  /*25d0*/  @!P1 FFMA R11, R14, R13, R11 ;  /* 0x0000000d0e0b9223 */ /* 0x020fce000000000b */
.L_x_66:
[----:B------:R-:W-:Y:S02]  /*25e0*/  IADD3 R9, PT, PT, R27, R8, RZ ;  /* 0x000000081b097210 */ /* 0x000fe40007ffe0ff */
[----:B------:R-:W-:Y:S02]  /*25f0*/  LOP3.LUT P1, RZ, R6, 0x1, RZ, 0xc0, !PT ;  /* 0x0000000106ff7812 */ /* 0x000fe4000782c0ff */
[----:B-1----:R-:W-:-:S04]  /*2600*/  ISETP.GE.AND P0, PT, R9, UR9, PT ;  /* 0x0000000909007c0c */ /* 0x002fc8000bf06270 */
[----:B------:R-:W-:-:S04]  /*2610*/  ISETP.LT.OR P0, PT, R9, RZ, P0 ;  /* 0x000000ff0900720c */ /* 0x000fc80000701670 */
[----:B------:R-:W-:-:S13]  /*2620*/  PLOP3.LUT P0, PT, P1, P0, PT, 0xf8, 0x8f ;  /* 0x00000000008f781c */ /* 0x000fda0000f01f70 */
[----:B------:R-:W-:Y:S05]  /*2630*/  @P0 BRA `(.L_x_65) ;  /* 0x0000000000280947 */ /* 0x000fea0003800000 */
[----:B------:R-:W1:Y:S01]  /*2640*/  LDC.64 R18, c[0x0][0x3a0] ;  /* 0x0000e800ff127b82 */ /* 0x000e620000000a00 */
[C---:B------:R-:W-:Y:S02]  /*2650*/  IMAD R9, R27.reuse, R16, R12 ;  /* 0x000000101b097224 */ /* 0x040fe400078e020c */
[----:B------:R-:W-:-:S05]  /*2660*/  VIADD R13, R27, UR4 ;  /* 0x000000041b0d7c36 */ /* 0x000fca0008000000 */
[----:B------:R-:W3:Y:S01]  /*2670*/  LDC.64 R14, c[0x0][0x398] ;  /* 0x0000e600ff0e7b82 */ /* 0x000ee20000000a00 */
[----:B-1----:R-:W-:-:S06]  /*2680*/  IMAD.WIDE R18, R9, 0x4, R18 ;  /* 0x0000000409127825 */ /* 0x002fcc00078e0212 */
[----:B------:R-:W4:Y:S01]  /*2690*/  LDG.E R18, desc[UR6][R18.64] ;  /* 0x0000000612127981 */ /* 0x000f22000c1e1900 */
[----:B---3--:R-:W-:-:S06]  /*26a0*/  IMAD.WIDE R14, R13, 0x4, R14 ;  /* 0x000000040d0e7825 */ /* 0x008fcc00078e020e */
[----:B------:R-:W4:Y:S02]  /*26b0*/  LDG.E R15, desc[UR6][R14.64] ;  /* 0x000000060e0f7981 */ /* 0x000f24000c1e1900 */
[----:B----4-:R-:W-:Y:S01]  /*26c0*/  FFMA R11, R18, R15, R11 ;  /* 0x0000000f120b7223 */ /* 0x010fe2000000000b */
[----:B------:R-:W-:-:S07]  /*26d0*/  FADD R10, R10, R15 ;  /* 0x0000000f0a0a7221 */ /* 0x000fce0000000000 */
.L_x_65:
[----:B0-2---:R-:W-:Y:S05]  /*26e0*/  BSYNC.RECONVERGENT B1 ;  /* 0x0000000000017941 */ /* 0x005fea0003800200 */
.L_x_63:
[----:B------:R-:W1:Y:S01]  /*26f0*/  MUFU.RCP R9, R10 ;  /* 0x0000000a00097308 */ /* 0x000e620000001000 */
[----:B------:R-:W-:Y:S07]  /*2700*/  BSSY.RECONVERGENT B1, `(.L_x_67) ;  /* 0x000000b000017945 */ /* 0x000fee0003800200 */
[----:B------:R-:W3:Y:S01]  /*2710*/  FCHK P0, R11, R10 ;  /* 0x0000000a0b007302 */ /* 0x000ee20000000000 */
[----:B-1----:R-:W-:-:S04]  /*2720*/  FFMA R14, R9, -R10, 1 ;  /* 0x3f800000090e7423 */ /* 0x002fc8000000080a */
[----:B------:R-:W-:-:S04]  /*2730*/  FFMA R14, R9, R14, R9 ;  /* 0x0000000e090e7223 */ /* 0x000fc80000000009 */
[----:B------:R-:W-:-:S04]  /*2740*/  FFMA R16, R14, R11, RZ ;  /* 0x0000000b0e107223 */ /* 0x000fc800000000ff */
[----:B------:R-:W-:-:S04]  /*2750*/  FFMA R9, R16, -R10, R11 ;  /* 0x8000000a10097223 */ /* 0x000fc8000000000b */
[----:B------:R-:W-:Y:S01]  /*2760*/  FFMA R9, R14, R9, R16 ;  /* 0x000000090e097223 */ /* 0x000fe20000000010 */
[----:B---3--:R-:W-:Y:S06]  /*2770*/  @!P0 BRA `(.L_x_68) ;  /* 0x00000000000c8947 */ /* 0x008fec0003800000 */
[----:B------:R-:W-:-:S07]  /*2780*/  MOV R14, 0x27a0 ;  /* 0x000027a0000e7802 */ /* 0x000fce0000000f00 */
[----:B0-2---:R-:W-:Y:S05]  /*2790*/  CALL.REL.NOINC `($__internal_0_$__cuda_sm3x_div_rn_noftz_f32_slowpath) ;  /* 0x0000000000407944 */ /* 0x005fea0003c00000 */
[----:B------:R-:W-:-:S07]  /*27a0*/  MOV R9, R15 ;  /* 0x0000000f00097202 */ /* 0x000fce0000000f00 */
.L_x_68:
[----:B0-2---:R-:W-:Y:S05]  /*27b0*/  BSYNC.RECONVERGENT B1 ;  /* 0x0000000000017941 */ /* 0x005fea0003800200 */
.L_x_67:
[----:B------:R-:W0:Y:S01]  /*27c0*/  LDC.64 R10, c[0x0][0x3a8] ;  /* 0x0000ea00ff0a7b82 */ /* 0x000e220000000a00 */
[----:B------:R-:W1:Y:S01]  /*27d0*/  F2I.TRUNC.NTZ R9, R9 ;  /* 0x0000000900097305 */ /* 0x000e62000020f100 */
[----:B------:R-:W2:Y:S01]  /*27e0*/  LDCU UR5, c[0x0][0x390] ;  /* 0x00007200ff0577ac */ /* 0x000ea20008000800 */
[----:B------:R-:W-:-:S05]  /*27f0*/  IMAD.IADD R8, R5, 0x1, R8 ;  /* 0x0000000105087824 */ /* 0x000fca00078e0208 */
[----:B--2---:R-:W-:Y:S01]  /*2800*/  ISETP.GE.AND P0, PT, R8, UR5, PT ;  /* 0x0000000508007c0c */ /* 0x004fe2000bf06270 */
[----:B0-----:R-:W-:-:S05]  /*2810*/  IMAD.WIDE R12, R12, 0x2, R10 ;  /* 0x000000020c0c7825 */ /* 0x001fca00078e020a */
[----:B-1----:R1:W-:Y:S07]  /*2820*/  STG.E.U16 desc[UR6][R12.64], R9 ;  /* 0x000000090c007986 */ /* 0x0023ee000c101506 */
[----:B------:R-:W-:Y:S05]  /*2830*/  @!P0 BRA `(.L_x_69) ;  /* 0xfffffff000148947 */ /* 0x000fea000383ffff */
.L_x_60:
[----:B0-2---:R-:W-:Y:S05]  /*2840*/  BSYNC.RECONVERGENT B0 ;  /* 0x0000000000007941 */ /* 0x005fea0003800200 */
.L_x_59:
[----:B------:R-:W0:Y:S01]  /*2850*/  LDCU UR5, c[0x0][0x394] ;  /* 0x00007280ff0577ac */ /* 0x000e220008000800 */
[----:B------:R-:W-:-:S04]  /*2860*/  IADD3 R3, PT, PT, R2, R3, RZ ;  /* 0x0000000302037210 */ /* 0x000fc80007ffe0ff */
[----:B0-----:R-:W-:-:S13]  /*2870*/  ISETP.GE.AND P0, PT, R3, UR5, PT ;  /* 0x0000000503007c0c */ /* 0x001fda000bf06270 */
[----:B------:R-:W-:Y:S05]  /*2880*/  @!P0 BRA `(.L_x_70) ;  /* 0xffffffec00ec8947 */ /* 0x000fea000383ffff */
[----:B------:R-:W-:Y:S05]  /*2890*/  EXIT ;  /* 0x000000000000794d */ /* 0x000fea0003800000 */
        .weak           $__internal_0_$__cuda_sm3x_div_rn_noftz_f32_slowpath
        .type           $__internal_0_$__cuda_sm3x_div_rn_noftz_f32_slowpath,@function
        .size           $__internal_0_$__cuda_sm3x_div_rn_noftz_f32_slowpath,(.L_x_83 - $__internal_0_$__cuda_sm3x_div_rn_noftz_f32_slowpath)
$__internal_0_$__cuda_sm3x_div_rn_noftz_f32_slowpath:
[----:B------:R-:W-:Y:S01]  /*28a0*/  SHF.R.U32.HI R15, RZ, 0x17, R10 ;  /* 0x00000017ff0f7819 */ /* 0x000fe2000001160a */
[----:B------:R-:W-:Y:S01]  /*28b0*/  BSSY.RECONVERGENT B3, `(.L_x_71) ;  /* 0x0000062000037945 */ /* 0x000fe20003800200 */
[----:B------:R-:W-:Y:S02]  /*28c0*/  SHF.R.U32.HI R22, RZ, 0x17, R11 ;  /* 0x00000017ff167819 */ /* 0x000fe4000001160b */
[----:B------:R-:W-:Y:S02]  /*28d0*/  LOP3.LUT R15, R15, 0xff, RZ, 0xc0, !PT ;  /* 0x000000ff0f0f7812 */ /* 0x000fe400078ec0ff */
[----:B------:R-:W-:-:S03]  /*28e0*/  LOP3.LUT R22, R22, 0xff, RZ, 0xc0, !PT ;  /* 0x000000ff16167812 */ /* 0x000fc600078ec0ff */
[----:B------:R-:W-:Y:S01]  /*28f0*/  VIADD R20, R15, 0xffffffff ;  /* 0xffffffff0f147836 */ /* 0x000fe20000000000 */
[----:B------:R-:W-:-:S04]  /*2900*/  IADD3 R17, PT, PT, R22, -0x1, RZ ;  /* 0xffffffff16117810 */ /* 0x000fc80007ffe0ff */
[----:B------:R-:W-:-:S04]  /*2910*/  ISETP.GT.U32.AND P0, PT, R20, 0xfd, PT ;  /* 0x000000fd1400780c */ /* 0x000fc80003f04070 */
[----:B------:R-:W-:-:S13]  /*2920*/  ISETP.GT.U32.OR P0, PT, R17, 0xfd, P0 ;  /* 0x000000fd1100780c */ /* 0x000fda0000704470 */
[----:B------:R-:W-:Y:S01]  /*2930*/  @!P0 IMAD.MOV.U32 R16, RZ, RZ, RZ ;  /* 0x000000ffff108224 */ /* 0x000fe200078e00ff */
[----:B------:R-:W-:Y:S06]  /*2940*/  @!P0 BRA `(.L_x_72) ;  /* 0x00000000005c8947 */ /* 0x000fec0003800000 */
[----:B------:R-:W-:Y:S02]  /*2950*/  FSETP.GTU.FTZ.AND P0, PT, |R11|, +INF , PT ;  /* 0x7f8000000b00780b */ /* 0x000fe40003f1c200 */
[----:B------:R-:W-:-:S04]  /*2960*/  FSETP.GTU.FTZ.AND P1, PT, |R10|, +INF , PT ;  /* 0x7f8000000a00780b */ /* 0x000fc80003f3c200 */
[----:B------:R-:W-:-:S13]  /*2970*/  PLOP3.LUT P0, PT, P0, P1, PT, 0xf8, 0x8f ;  /* 0x00000000008f781c */ /* 0x000fda0000703f70 */
[----:B------:R-:W-:Y:S05]  /*2980*/  @P0 BRA `(.L_x_73) ;  /* 0x00000004004c0947 */ /* 0x000fea0003800000 */
[----:B------:R-:W-:-:S13]  /*2990*/  LOP3.LUT P0, RZ, R10, 0x7fffffff, R11, 0xc8, !PT ;  /* 0x7fffffff0aff7812 */ /* 0x000fda000780c80b */
[----:B------:R-:W-:Y:S05]  /*29a0*/  @!P0 BRA `(.L_x_74) ;  /* 0x00000004003c8947 */ /* 0x000fea0003800000 */
[C---:B------:R-:W-:Y:S02]  /*29b0*/  FSETP.NEU.FTZ.AND P1, PT, |R11|.reuse, +INF , PT ;  /* 0x7f8000000b00780b */ /* 0x040fe40003f3d200 */
[----:B------:R-:W-:Y:S02]  /*29c0*/  FSETP.NEU.FTZ.AND P2, PT, |R10|, +INF , PT ;  /* 0x7f8000000a00780b */ /* 0x000fe40003f5d200 */
[----:B------:R-:W-:-:S11]  /*29d0*/  FSETP.NEU.FTZ.AND P0, PT, |R11|, +INF , PT ;  /* 0x7f8000000b00780b */ /* 0x000fd60003f1d200 */
[----:B------:R-:W-:Y:S05]  /*29e0*/  @!P2 BRA !P1, `(.L_x_74) ;  /* 0x00000004002ca947 */ /* 0x000fea0004800000 */
[----:B------:R-:W-:-:S04]  /*29f0*/  LOP3.LUT P1, RZ, R11, 0x7fffffff, RZ, 0xc0, !PT ;  /* 0x7fffffff0bff7812 */ /* 0x000fc8000782c0ff */
[----:B------:R-:W-:-:S13]  /*2a00*/  PLOP3.LUT P1, PT, P2, P1, PT, 0x2f, 0xf2 ;  /* 0x0000000000f2781c */ /* 0x000fda0001722577 */
[----:B------:R-:W-:Y:S05]  /*2a10*/  @P1 BRA `(.L_x_75) ;  /* 0x0000000400181947 */ /* 0x000fea0003800000 */
[----:B------:R-:W-:-:S04]  /*2a20*/  LOP3.LUT P1, RZ, R10, 0x7fffffff, RZ, 0xc0, !PT ;  /* 0x7fffffff0aff7812 */ /* 0x000fc8000782c0ff */
[----:B------:R-:W-:-:S13]  /*2a30*/  PLOP3.LUT P0, PT, P0, P1, PT, 0x2f, 0xf2 ;  /* 0x0000000000f2781c */ /* 0x000fda0000702577 */
[----:B------:R-:W-:Y:S05]  /*2a40*/  @P0 BRA `(.L_x_76) ;  /* 0x0000000400000947 */ /* 0x000fea0003800000 */
[----:B------:R-:W-:Y:S02]  /*2a50*/  ISETP.GE.AND P0, PT, R17, RZ, PT ;  /* 0x000000ff1100720c */ /* 0x000fe40003f06270 */
[----:B------:R-:W-:-:S11]  /*2a60*/  ISETP.GE.AND P1, PT, R20, RZ, PT ;  /* 0x000000ff1400720c */ /* 0x000fd60003f26270 */
[----:B------:R-:W-:Y:S01]  /*2a70*/  @P0 MOV R16, RZ ;  /* 0x000000ff00100202 */ /* 0x000fe20000000f00 */
[----:B------:R-:W-:Y:S02]  /*2a80*/  @!P0 IMAD.MOV.U32 R16, RZ, RZ, -0x40 ;  /* 0xffffffc0ff108424 */ /* 0x000fe400078e00ff */
[----:B------:R-:W-:Y:S01]  /*2a90*/  @!P0 FFMA R11, R11, 1.84467440737095516160e+19, RZ ;  /* 0x5f8000000b0b8823 */ /* 0x000fe200000000ff */
[----:B------:R-:W-:Y:S02]  /*2aa0*/  @!P1 FFMA R10, R10, 1.84467440737095516160e+19, RZ ;  /* 0x5f8000000a0a9823 */ /* 0x000fe400000000ff */
[----:B------:R-:W-:-:S07]  /*2ab0*/  @!P1 IADD3 R16, PT, PT, R16, 0x40, RZ ;  /* 0x0000004010109810 */ /* 0x000fce0007ffe0ff */
.L_x_72:
[----:B------:R-:W-:Y:S01]  /*2ac0*/  LEA R17, R15, 0xc0800000, 0x17 ;  /* 0xc08000000f117811 */ /* 0x000fe200078eb8ff */
[----:B------:R-:W-:Y:S01]  /*2ad0*/  BSSY.RECONVERGENT B4, `(.L_x_77) ;  /* 0x0000036000047945 */ /* 0x000fe20003800200 */
[----:B------:R-:W-:-:S03]  /*2ae0*/  IADD3 R22, PT, PT, R22, -0x7f, RZ ;  /* 0xffffff8116167810 */ /* 0x000fc60007ffe0ff */
[----:B------:R-:W-:Y:S02]  /*2af0*/  IMAD.IADD R21, R10, 0x1, -R17 ;  /* 0x000000010a157824 */ /* 0x000fe400078e0a11 */
[----:B------:R-:W-:Y:S02]  /*2b00*/  IMAD R10, R22, -0x800000, R11 ;  /* 0xff800000160a7824 */ /* 0x000fe400078e020b */
[----:B------:R-:W0:Y:S01]  /*2b10*/  MUFU.RCP R20, R21 ;  /* 0x0000001500147308 */ /* 0x000e220000001000 */
[----:B------:R-:W-:-:S04]  /*2b20*/  FADD.FTZ R17, -R21, -RZ ;  /* 0x800000ff15117221 */ /* 0x000fc80000010100 */
[----:B0-----:R-:W-:-:S04]  /*2b30*/  FFMA R23, R20, R17, 1 ;  /* 0x3f80000014177423 */ /* 0x001fc80000000011 */
[----:B------:R-:W-:-:S04]  /*2b40*/  FFMA R20, R20, R23, R20 ;  /* 0x0000001714147223 */ /* 0x000fc80000000014 */
[----:B------:R-:W-:-:S04]  /*2b50*/  FFMA R11, R10, R20, RZ ;  /* 0x000000140a0b7223 */ /* 0x000fc800000000ff */
[----:B------:R-:W-:-:S04]  /*2b60*/  FFMA R23, R17, R11, R10 ;  /* 0x0000000b11177223 */ /* 0x000fc8000000000a */
[----:B------:R-:W-:-:S04]  /*2b70*/  FFMA R11, R20, R23, R11 ;  /* 0x00000017140b7223 */ /* 0x000fc8000000000b */
[----:B------:R-:W-:Y:S01]  /*2b80*/  FFMA R24, R17, R11, R10 ;  /* 0x0000000b11187223 */ /* 0x000fe2000000000a */
[----:B------:R-:W-:-:S03]  /*2b90*/  IADD3 R17, PT, PT, R22, 0x7f, -R15 ;  /* 0x0000007f16117810 */ /* 0x000fc60007ffe80f */
[----:B------:R-:W-:Y:S02]  /*2ba0*/  FFMA R10, R20, R24, R11 ;  /* 0x00000018140a7223 */ /* 0x000fe4000000000b */
[----:B------:R-:W-:-:S03]  /*2bb0*/  IMAD.IADD R17, R17, 0x1, R16 ;  /* 0x0000000111117824 */ /* 0x000fc600078e0210 */
[----:B------:R-:W-:-:S04]  /*2bc0*/  SHF.R.U32.HI R15, RZ, 0x17, R10 ;  /* 0x00000017ff0f7819 */ /* 0x000fc8000001160a */
[----:B------:R-:W-:-:S04]  /*2bd0*/  LOP3.LUT R16, R15, 0xff, RZ, 0xc0, !PT ;  /* 0x000000ff0f107812 */ /* 0x000fc800078ec0ff */
[----:B------:R-:W-:-:S05]  /*2be0*/  IADD3 R15, PT, PT, R16, R17, RZ ;  /* 0x00000011100f7210 */ /* 0x000fca0007ffe0ff */
[----:B------:R-:W-:-:S05]  /*2bf0*/  VIADD R16, R15, 0xffffffff ;  /* 0xffffffff0f107836 */ /* 0x000fca0000000000 */
[----:B------:R-:W-:-:S13]  /*2c00*/  ISETP.GE.U32.AND P0, PT, R16, 0xfe, PT ;  /* 0x000000fe1000780c */ /* 0x000fda0003f06070 */
[----:B------:R-:W-:Y:S05]  /*2c10*/  @!P0 BRA `(.L_x_78) ;  /* 0x0000000000808947 */ /* 0x000fea0003800000 */
[----:B------:R-:W-:-:S13]  /*2c20*/  ISETP.GT.AND P0, PT, R15, 0xfe, PT ;  /* 0x000000fe0f00780c */ /* 0x000fda0003f04270 */
[----:B------:R-:W-:Y:S05]  /*2c30*/  @P0 BRA `(.L_x_79) ;  /* 0x00000000006c0947 */ /* 0x000fea0003800000 */
[----:B------:R-:W-:-:S13]  /*2c40*/  ISETP.GE.AND P0, PT, R15, 0x1, PT ;  /* 0x000000010f00780c */ /* 0x000fda0003f06270 */
[----:B------:R-:W-:Y:S05]  /*2c50*/  @P0 BRA `(.L_x_80) ;  /* 0x0000000000740947 */ /* 0x000fea0003800000 */
[----:B------:R-:W-:Y:S02]  /*2c60*/  ISETP.GE.AND P0, PT, R15, -0x18, PT ;  /* 0xffffffe80f00780c */ /* 0x000fe40003f06270 */
[----:B------:R-:W-:-:S11]  /*2c70*/  LOP3.LUT R10, R10, 0x80000000, RZ, 0xc0, !PT ;  /* 0x800000000a0a7812 */ /* 0x000fd600078ec0ff */
[----:B------:R-:W-:Y:S05]  /*2c80*/  @!P0 BRA `(.L_x_80) ;  /* 0x0000000000688947 */ /* 0x000fea0003800000 */
[CCC-:B------:R-:W-:Y:S01]  /*2c90*/  FFMA.RZ R17, R20.reuse, R24.reuse, R11.reuse ;  /* 0x0000001814117223 */ /* 0x1c0fe2000000c00b */
[CCC-:B------:R-:W-:Y:S01]  /*2ca0*/  FFMA.RP R16, R20.reuse, R24.reuse, R11.reuse ;  /* 0x0000001814107223 */ /* 0x1c0fe2000000800b */
[----:B------:R-:W-:Y:S01]  /*2cb0*/  FFMA.RM R11, R20, R24, R11 ;  /* 0x00000018140b7223 */ /* 0x000fe2000000400b */
[----:B------:R-:W-:Y:S02]  /*2cc0*/  IADD3 R20, PT, PT, R15, 0x20, RZ ;  /* 0x000000200f147810 */ /* 0x000fe40007ffe0ff */
[----:B------:R-:W-:Y:S02]  /*2cd0*/  LOP3.LUT R17, R17, 0x7fffff, RZ, 0xc0, !PT ;  /* 0x007fffff11117812 */ /* 0x000fe400078ec0ff */
[----:B------:R-:W-:Y:S02]  /*2ce0*/  ISETP.NE.AND P2, PT, R15, RZ, PT ;  /* 0x000000ff0f00720c */ /* 0x000fe40003f45270 */
[----:B------:R-:W-:Y:S02]  /*2cf0*/  LOP3.LUT R17, R17, 0x800000, RZ, 0xfc, !PT ;  /* 0x0080000011117812 */ /* 0x000fe400078efcff */
[----:B------:R-:W-:Y:S01]  /*2d00*/  ISETP.NE.AND P1, PT, R15, RZ, PT ;  /* 0x000000ff0f00720c */ /* 0x000fe20003f25270 */
[----:B------:R-:W-:Y:S01]  /*2d10*/  IMAD.MOV R15, RZ, RZ, -R15 ;  /* 0x000000ffff0f7224 */ /* 0x000fe200078e0a0f */
[----:B------:R-:W-:-:S02]  /*2d20*/  SHF.L.U32 R20, R17, R20, RZ ;  /* 0x0000001411147219 */ /* 0x000fc400000006ff */
[----:B------:R-:W-:Y:S02]  /*2d30*/  FSETP.NEU.FTZ.AND P0, PT, R16, R11, PT ;  /* 0x0000000b1000720b */ /* 0x000fe40003f1d000 */
[----:B------:R-:W-:Y:S02]  /*2d40*/  SEL R16, R15, RZ, P2 ;  /* 0x000000ff0f107207 */ /* 0x000fe40001000000 */
[----:B------:R-:W-:Y:S02]  /*2d50*/  ISETP.NE.AND P1, PT, R20, RZ, P1 ;  /* 0x000000ff1400720c */ /* 0x000fe40000f25270 */
[----:B------:R-:W-:Y:S02]  /*2d60*/  SHF.R.U32.HI R16, RZ, R16, R17 ;  /* 0x00000010ff107219 */ /* 0x000fe40000011611 */
[----:B------:R-:W-:Y:S02]  /*2d70*/  PLOP3.LUT P0, PT, P0, P1, PT, 0xf8, 0x8f ;  /* 0x00000000008f781c */ /* 0x000fe40000703f70 */
[----:B------:R-:W-:-:S02]  /*2d80*/  SHF.R.U32.HI R20, RZ, 0x1, R16 ;  /* 0x00000001ff147819 */ /* 0x000fc40000011610 */
[----:B------:R-:W-:-:S04]  /*2d90*/  SEL R11, RZ, 0x1, !P0 ;  /* 0x00000001ff0b7807 */ /* 0x000fc80004000000 */
[----:B------:R-:W-:-:S04]  /*2da0*/  LOP3.LUT R11, R11, 0x1, R20, 0xf8, !PT ;  /* 0x000000010b0b7812 */ /* 0x000fc800078ef814 */
[----:B------:R-:W-:-:S04]  /*2db0*/  LOP3.LUT R11, R11, R16, RZ, 0xc0, !PT ;  /* 0x000000100b0b7212 */ /* 0x000fc800078ec0ff */
[----:B------:R-:W-:-:S04]  /*2dc0*/  IADD3 R11, PT, PT, R20, R11, RZ ;  /* 0x0000000b140b7210 */ /* 0x000fc80007ffe0ff */
[----:B------:R-:W-:Y:S01]  /*2dd0*/  LOP3.LUT R10, R11, R10, RZ, 0xfc, !PT ;  /* 0x0000000a0b0a7212 */ /* 0x000fe200078efcff */
[----:B------:R-:W-:Y:S06]  /*2de0*/  BRA `(.L_x_80) ;  /* 0x0000000000107947 */ /* 0x000fec0003800000 */
.L_x_79:
[----:B------:R-:W-:-:S04]  /*2df0*/  LOP3.LUT R10, R10, 0x80000000, RZ, 0xc0, !PT ;  /* 0x800000000a0a7812 */ /* 0x000fc800078ec0ff */
[----:B------:R-:W-:Y:S01]  /*2e00*/  LOP3.LUT R10, R10, 0x7f800000, RZ, 0xfc, !PT ;  /* 0x7f8000000a0a7812 */ /* 0x000fe200078efcff */
[----:B------:R-:W-:Y:S06]  /*2e10*/  BRA `(.L_x_80) ;  /* 0x0000000000047947 */ /* 0x000fec0003800000 */
.L_x_78:
[----:B------:R-:W-:-:S07]  /*2e20*/  IMAD R10, R17, 0x800000, R10 ;  /* 0x00800000110a7824 */ /* 0x000fce00078e020a */
.L_x_80:
[----:B------:R-:W-:Y:S05]  /*2e30*/  BSYNC.RECONVERGENT B4 ;  /* 0x0000000000047941 */ /* 0x000fea0003800200 */
.L_x_77:
[----:B------:R-:W-:Y:S05]  /*2e40*/  BRA `(.L_x_81) ;  /* 0x0000000000207947 */ /* 0x000fea0003800000 */
.L_x_76:
[----:B------:R-:W-:-:S04]  /*2e50*/  LOP3.LUT R10, R10, 0x80000000, R11, 0x48, !PT ;  /* 0x800000000a0a7812 */ /* 0x000fc800078e480b */
[----:B------:R-:W-:Y:S01]  /*2e60*/  LOP3.LUT R10, R10, 0x7f800000, RZ, 0xfc, !PT ;  /* 0x7f8000000a0a7812 */ /* 0x000fe200078efcff */
[----:B------:R-:W-:Y:S06]  /*2e70*/  BRA `(.L_x_81) ;  /* 0x0000000000147947 */ /* 0x000fec0003800000 */
.L_x_75:
[----:B------:R-:W-:Y:S01]  /*2e80*/  LOP3.LUT R10, R10, 0x80000000, R11, 0x48, !PT ;  /* 0x800000000a0a7812 */ /* 0x000fe200078e480b */
[----:B------:R-:W-:Y:S06]  /*2e90*/  BRA `(.L_x_81) ;  /* 0x00000000000c7947 */ /* 0x000fec0003800000 */
.L_x_74:
[----:B------:R-:W0:Y:S01]  /*2ea0*/  MUFU.RSQ R10, -QNAN ;  /* 0xffc00000000a7908 */ /* 0x000e220000001400 */
[----:B------:R-:W-:Y:S05]  /*2eb0*/  BRA `(.L_x_81) ;  /* 0x0000000000047947 */ /* 0x000fea0003800000 */
.L_x_73:
[----:B------:R-:W-:-:S07]  /*2ec0*/  FADD.FTZ R10, R11, R10 ;  /* 0x0000000a0b0a7221 */ /* 0x000fce0000010000 */
.L_x_81:
[----:B------:R-:W-:Y:S05]  /*2ed0*/  BSYNC.RECONVERGENT B3 ;  /* 0x0000000000037941 */ /* 0x000fea0003800200 */
.L_x_71:
[----:B------:R-:W-:Y:S01]  /*2ee0*/  HFMA2 R11, -RZ, RZ, 0, 0 ;  /* 0x00000000ff0b7431 */ /* 0x000fe200000001ff */
[----:B0-----:R-:W-:Y:S01]  /*2ef0*/  MOV R15, R10 ;  /* 0x0000000a000f7202 */ /* 0x001fe20000000f00 */
[----:B------:R-:W-:-:S04]  /*2f00*/  IMAD.MOV.U32 R10, RZ, RZ, R14 ;  /* 0x000000ffff0a7224 */ /* 0x000fc800078e000e */
[----:B------:R-:W-:Y:S05]  /*2f10*/  RET.REL.NODEC R10 `(_Z13gaussian_utilPhfiiiPfS0_Ps) ;  /* 0xffffffd00a387950 */ /* 0x000fea0003c3ffff */
.L_x_82:
        /* <DEDUP_REMOVED lines=14> */
.L_x_83:


//--------------------- .nv.shared.reserved.0     --------------------------
	.section	.nv.shared.reserved.0,"aw",@nobits
	.weak		__nv_reservedSMEM_offset_0_alias
	.size		__nv_reservedSMEM_offset_0_alias, 0, 64
	.other		__nv_reservedSMEM_offset_0_alias,@"STO_CUDA_RESERVED_SHARED STV_DEFAULT"
__nv_reservedSMEM_offset_0_alias:
	.zero		0
	.zero		64


//--------------------- .nv.constant0._Z10xy_utilityPsiiS_S_ --------------------------
	.section	.nv.constant0._Z10xy_utilityPsiiS_S_,"a",@progbits
	.sectionflags	@""
	.align	4
.nv.constant0._Z10xy_utilityPsiiS_S_:
	.zero		928


//--------------------- .nv.constant0._Z13gaussian_utilPhfiiiPfS0_Ps --------------------------
	.section	.nv.constant0._Z13gaussian_utilPhfiiiPfS0_Ps,"a",@progbits
	.sectionflags	@""
	.align	4
.nv.constant0._Z13gaussian_utilPhfiiiPfS0_Ps:
	.zero		944


//--------------------- SYMBOLS --------------------------

	.type		.nv.reservedSmem.offset0,@object
	.size		.nv.reservedSmem.offset0,0x4
